	.headerflags	@"EF_CUDA_TEXMODE_UNIFIED EF_CUDA_64BIT_ADDRESS EF_CUDA_ACCELERATORS EF_CUDA_SM90 EF_CUDA_VIRTUAL_SM(EF_CUDA_SM90)"
	.elftype	@"ET_EXEC"


//--------------------- .nv.info                  --------------------------
	.section	.nv.info,"",@"SHT_CUDA_INFO"
	.align	4


	//----- nvinfo : EIATTR_REGCOUNT
	.align		4
        /*0000*/ 	.byte	0x04, 0x2f
        /*0002*/ 	.short	(.L_3 - .L_2)
	.align		4
.L_2:
        /*0004*/ 	.word	index@(triton_poi_fused__native_batch_norm_legit_no_training_add_mul_softplus_tanh_15)
        /*0008*/ 	.word	0x00000028


	//----- nvinfo : EIATTR_MIN_STACK_SIZE
	.align		4
.L_3:
        /*000c*/ 	.byte	0x04, 0x12
        /*000e*/ 	.short	(.L_5 - .L_4)
	.align		4
.L_4:
        /*0010*/ 	.word	index@(triton_poi_fused__native_batch_norm_legit_no_training_add_mul_softplus_tanh_15)
        /*0014*/ 	.word	0x00000000


	//----- nvinfo : EIATTR_FRAME_SIZE
	.align		4
.L_5:
        /*0018*/ 	.byte	0x04, 0x11
        /*001a*/ 	.short	(.L_7 - .L_6)
	.align		4
.L_6:
        /*001c*/ 	.word	index@(triton_poi_fused__native_batch_norm_legit_no_training_add_mul_softplus_tanh_15)
        /*0020*/ 	.word	0x00000000


	//----- nvinfo : EIATTR_MIN_STACK_SIZE
	.align		4
.L_7:
        /*0024*/ 	.byte	0x04, 0x12
        /*0026*/ 	.short	(.L_9 - .L_8)
	.align		4
.L_8:
        /*0028*/ 	.word	index@(triton_poi_fused__native_batch_norm_legit_no_training_add_mul_softplus_tanh_15)
        /*002c*/ 	.word	0x00000000
.L_9:


//--------------------- .nv.info.triton_poi_fused__native_batch_norm_legit_no_training_add_mul_softplus_tanh_15 --------------------------
	.section	.nv.info.triton_poi_fused__native_batch_norm_legit_no_training_add_mul_softplus_tanh_15,"",@"SHT_CUDA_INFO"
	.sectionflags	@""
	.align	4


	//----- nvinfo : EIATTR_CUDA_API_VERSION
	.align		4
        /*0000*/ 	.byte	0x04, 0x37
        /*0002*/ 	.short	(.L_11 - .L_10)
.L_10:
        /*0004*/ 	.word	0x0000007c


	//----- nvinfo : EIATTR_KPARAM_INFO
	.align		4
.L_11:
        /*0008*/ 	.byte	0x04, 0x17
        /*000a*/ 	.short	(.L_13 - .L_12)
.L_12:
        /*000c*/ 	.word	0x00000000
        /*0010*/ 	.short	0x0007
        /*0012*/ 	.short	0x0038
        /*0014*/ 	.byte	0x00, 0xf0, 0x11, 0x00


	//----- nvinfo : EIATTR_KPARAM_INFO
	.align		4
.L_13:
        /*0018*/ 	.byte	0x04, 0x17
        /*001a*/ 	.short	(.L_15 - .L_14)
.L_14:
        /*001c*/ 	.word	0x00000000
        /*0020*/ 	.short	0x0006
        /*0022*/ 	.short	0x0030
        /*0024*/ 	.byte	0x00, 0xf4, 0x21, 0x00


	//----- nvinfo : EIATTR_KPARAM_INFO
	.align		4
.L_15:
        /*0028*/ 	.byte	0x04, 0x17
        /*002a*/ 	.short	(.L_17 - .L_16)
.L_16:
        /*002c*/ 	.word	0x00000000
        /*0030*/ 	.short	0x0005
        /*0032*/ 	.short	0x0028
        /*0034*/ 	.byte	0x00, 0xf4, 0x21, 0x00


	//----- nvinfo : EIATTR_KPARAM_INFO
	.align		4
.L_17:
        /*0038*/ 	.byte	0x04, 0x17
        /*003a*/ 	.short	(.L_19 - .L_18)
.L_18:
        /*003c*/ 	.word	0x00000000
        /*0040*/ 	.short	0x0004
        /*0042*/ 	.short	0x0020
        /*0044*/ 	.byte	0x00, 0xf4, 0x21, 0x00


	//----- nvinfo : EIATTR_KPARAM_INFO
	.align		4
.L_19:
        /*0048*/ 	.byte	0x04, 0x17
        /*004a*/ 	.short	(.L_21 - .L_20)
.L_20:
        /*004c*/ 	.word	0x00000000
        /*0050*/ 	.short	0x0003
        /*0052*/ 	.short	0x0018
        /*0054*/ 	.byte	0x00, 0xf4, 0x21, 0x00


	//----- nvinfo : EIATTR_KPARAM_INFO
	.align		4
.L_21:
        /*0058*/ 	.byte	0x04, 0x17
        /*005a*/ 	.short	(.L_23 - .L_22)
.L_22:
        /*005c*/ 	.word	0x00000000
        /*0060*/ 	.short	0x0002
        /*0062*/ 	.short	0x0010
        /*0064*/ 	.byte	0x00, 0xf4, 0x21, 0x00


	//----- nvinfo : EIATTR_KPARAM_INFO
	.align		4
.L_23:
        /*0068*/ 	.byte	0x04, 0x17
        /*006a*/ 	.short	(.L_25 - .L_24)
.L_24:
        /*006c*/ 	.word	0x00000000
        /*0070*/ 	.short	0x0001
        /*0072*/ 	.short	0x0008
        /*0074*/ 	.byte	0x00, 0xf4, 0x21, 0x00


	//----- nvinfo : EIATTR_KPARAM_INFO
	.align		4
.L_25:
        /*0078*/ 	.byte	0x04, 0x17
        /*007a*/ 	.short	(.L_27 - .L_26)
.L_26:
        /*007c*/ 	.word	0x00000000
        /*0080*/ 	.short	0x0000
        /*0082*/ 	.short	0x0000
        /*0084*/ 	.byte	0x00, 0xf4, 0x21, 0x00


	//----- nvinfo : EIATTR_SPARSE_MMA_MASK
	.align		4
.L_27:
        /*0088*/ 	.byte	0x03, 0x50
        /*008a*/ 	.short	0x0000


	//----- nvinfo : EIATTR_MAXREG_COUNT
	.align		4
        /*008c*/ 	.byte	0x03, 0x1b
        /*008e*/ 	.short	0x00ff


	//----- nvinfo : EIATTR_EXIT_INSTR_OFFSETS
	.align		4
        /*0090*/ 	.byte	0x04, 0x1c
        /*0092*/ 	.short	(.L_29 - .L_28)


	//   ....[0]....
.L_28:
        /*0094*/ 	.word	0x00002410


	//----- nvinfo : EIATTR_REQNTID
	.align		4
.L_29:
        /*0098*/ 	.byte	0x04, 0x10
        /*009a*/ 	.short	(.L_31 - .L_30)
.L_30:
        /*009c*/ 	.word	0x00000080
        /*00a0*/ 	.word	0x00000001
        /*00a4*/ 	.word	0x00000001


	//----- nvinfo : EIATTR_CRS_STACK_SIZE
	.align		4
.L_31:
        /*00a8*/ 	.byte	0x04, 0x1e
        /*00aa*/ 	.short	(.L_33 - .L_32)
.L_32:
        /*00ac*/ 	.word	0x00000000


	//----- nvinfo : EIATTR_CBANK_PARAM_SIZE
	.align		4
.L_33:
        /*00b0*/ 	.byte	0x03, 0x19
        /*00b2*/ 	.short	0x003c


	//----- nvinfo : EIATTR_PARAM_CBANK
	.align		4
        /*00b4*/ 	.byte	0x04, 0x0a
        /*00b6*/ 	.short	(.L_35 - .L_34)
	.align		4
.L_34:
        /*00b8*/ 	.word	index@(.nv.constant0.triton_poi_fused__native_batch_norm_legit_no_training_add_mul_softplus_tanh_15)
        /*00bc*/ 	.short	0x0210
        /*00be*/ 	.short	0x003c


	//----- nvinfo : EIATTR_SW_WAR
	.align		4
.L_35:
        /*00c0*/ 	.byte	0x04, 0x36
        /*00c2*/ 	.short	(.L_37 - .L_36)
.L_36:
        /*00c4*/ 	.word	0x00000008
.L_37:


//--------------------- .nv.callgraph             --------------------------
	.section	.nv.callgraph,"",@"SHT_CUDA_CALLGRAPH"
	.align	4
	.sectionentsize	8
	.align		4
        /*0000*/ 	.word	0x00000000
	.align		4
        /*0004*/ 	.word	0xffffffff
	.align		4
        /*0008*/ 	.word	0x00000000
	.align		4
        /*000c*/ 	.word	0xfffffffe
	.align		4
        /*0010*/ 	.word	0x00000000
	.align		4
        /*0014*/ 	.word	0xfffffffd
	.align		4
        /*0018*/ 	.word	0x00000000
	.align		4
        /*001c*/ 	.word	0xfffffffc


//--------------------- .nv.constant4             --------------------------
	.section	.nv.constant4,"a",@progbits
	.align	8
	.align		8
.nv.constant4:
        /*0000*/ 	.dword	_$_str
	.align		8
        /*0008*/ 	.dword	_$_str_$_2


//--------------------- .text.triton_poi_fused__native_batch_norm_legit_no_training_add_mul_softplus_tanh_15 --------------------------
	.section	.text.triton_poi_fused__native_batch_norm_legit_no_training_add_mul_softplus_tanh_15,"ax",@progbits
	.align	128
        .global         triton_poi_fused__native_batch_norm_legit_no_training_add_mul_softplus_tanh_15
        .type           triton_poi_fused__native_batch_norm_legit_no_training_add_mul_softplus_tanh_15,@function
        .size           triton_poi_fused__native_batch_norm_legit_no_training_add_mul_softplus_tanh_15,(.L_x_41 - triton_poi_fused__native_batch_norm_legit_no_training_add_mul_softplus_tanh_15)
        .other          triton_poi_fused__native_batch_norm_legit_no_training_add_mul_softplus_tanh_15,@"STO_CUDA_ENTRY STV_DEFAULT"
triton_poi_fused__native_batch_norm_legit_no_training_add_mul_softplus_tanh_15:
.text.triton_poi_fused__native_batch_norm_legit_no_training_add_mul_softplus_tanh_15:
[----:B------:R-:W0:Y:S01]  /*0000*/  LDC R1, c[0x0][0x28] ;  /* 0x00000a00ff017b82 */ /* 0x000e220000000800 */
[----:B------:R-:W1:Y:S07]  /*0010*/  S2R R0, SR_TID.X ;  /* 0x0000000000007919 */ /* 0x000e6e0000002100 */
[----:B------:R-:W2:Y:S01]  /*0020*/  LDC.64 R4, c[0x0][0x228] ;  /* 0x00008a00ff047b82 */ /* 0x000ea20000000a00 */
[----:B------:R-:W-:Y:S01]  /*0030*/  ULDC.64 UR4, c[0x0][0x208] ;  /* 0x0000820000047ab9 */ /* 0x000fe20000000a00 */
[----:B------:R-:W3:Y:S06]  /*0040*/  S2R R7, SR_CTAID.X ;  /* 0x0000000000077919 */ /* 0x000eec0000002500 */
[----:B------:R-:W4:Y:S08]  /*0050*/  LDC.64 R16, c[0x0][0x220] ;  /* 0x00008800ff107b82 */ /* 0x000f300000000a00 */
[----:B------:R-:W5:Y:S08]  /*0060*/  LDC.64 R20, c[0x0][0x230] ;  /* 0x00008c00ff147b82 */ /* 0x000f700000000a00 */
[----:B------:R-:W5:Y:S01]  /*0070*/  LDC.64 R24, c[0x0][0x238] ;  /* 0x00008e00ff187b82 */ /* 0x000f620000000a00 */
[----:B-1----:R-:W-:-:S07]  /*0080*/  SHF.L.U32 R0, R0, 0x2, RZ ;  /* 0x0000000200007819 */ /* 0x002fce00000006ff */
[----:B------:R-:W1:Y:S01]  /*0090*/  LDC.64 R34, c[0x0][0x240] ;  /* 0x00009000ff227b82 */ /* 0x000e620000000a00 */
[----:B---3--:R-:W-:Y:S02]  /*00a0*/  SHF.R.S32.HI R3, RZ, 0x15, R7 ;  /* 0x00000015ff037819 */ /* 0x008fe40000011407 */
[----:B------:R-:W-:Y:S02]  /*00b0*/  LOP3.LUT R0, R0, 0x1fc, RZ, 0xc0, !PT ;  /* 0x000001fc00007812 */ /* 0x000fe400078ec0ff */
[----:B------:R-:W-:Y:S02]  /*00c0*/  SGXT R3, R3, 0x1 ;  /* 0x000000010303781a */ /* 0x000fe40000000200 */
[----:B------:R-:W-:-:S04]  /*00d0*/  LEA R32, R7, R0, 0xa ;  /* 0x0000000007207211 */ /* 0x000fc800078e50ff */
[----:B------:R-:W-:-:S04]  /*00e0*/  LEA.HI R3, R3, R32, RZ, 0x6 ;  /* 0x0000002003037211 */ /* 0x000fc800078f30ff */
[----:B------:R-:W-:-:S04]  /*00f0*/  LOP3.LUT R3, R3, 0xffffffc0, RZ, 0xc0, !PT ;  /* 0xffffffc003037812 */ /* 0x000fc800078ec0ff */
[----:B------:R-:W-:Y:S02]  /*0100*/  IADD3 R9, R32, -R3, RZ ;  /* 0x8000000320097210 */ /* 0x000fe40007ffe0ff */
[----:B------:R-:W3:Y:S03]  /*0110*/  LDC.64 R2, c[0x0][0x218] ;  /* 0x00008600ff027b82 */ /* 0x000ee60000000a00 */
[----:B--2---:R-:W-:-:S06]  /*0120*/  IMAD.WIDE R4, R9, 0x4, R4 ;  /* 0x0000000409047825 */ /* 0x004fcc00078e0204 */
[----:B------:R-:W2:Y:S01]  /*0130*/  LDG.E.EL.128 R4, desc[UR4][R4.64] ;  /* 0x0000000404047981 */ /* 0x000ea2000c2e1d00 */
[----:B----4-:R-:W-:-:S04]  /*0140*/  IMAD.WIDE R16, R9, 0x4, R16 ;  /* 0x0000000409107825 */ /* 0x010fc800078e0210 */
[C---:B0----5:R-:W-:Y:S02]  /*0150*/  IMAD.WIDE R20, R9.reuse, 0x4, R20 ;  /* 0x0000000409147825 */ /* 0x061fe400078e0214 */
[----:B------:R-:W4:Y:S02]  /*0160*/  LDG.E.EL.128 R16, desc[UR4][R16.64] ;  /* 0x0000000410107981 */ /* 0x000f24000c2e1d00 */
[----:B------:R-:W-:Y:S02]  /*0170*/  IMAD.WIDE R24, R9, 0x4, R24 ;  /* 0x0000000409187825 */ /* 0x000fe400078e0218 */
[----:B------:R-:W5:Y:S02]  /*0180*/  LDG.E.EL.128 R20, desc[UR4][R20.64] ;  /* 0x0000000414147981 */ /* 0x000f64000c2e1d00 */
[C---:B---3--:R-:W-:Y:S02]  /*0190*/  IMAD.WIDE R2, R32.reuse, 0x4, R2 ;  /* 0x0000000420027825 */ /* 0x048fe400078e0202 */
[----:B------:R-:W5:Y:S04]  /*01a0*/  LDG.E.EL.128 R24, desc[UR4][R24.64] ;  /* 0x0000000418187981 */ /* 0x000f68000c2e1d00 */
[----:B------:R-:W4:Y:S04]  /*01b0*/  LDG.E.128 R12, desc[UR4][R2.64] ;  /* 0x00000004020c7981 */ /* 0x000f28000c1e1d00 */
[----:B------:R4:W3:Y:S01]  /*01c0*/  LDG.E.128 R28, desc[UR4][R2.64+0x800] ;  /* 0x00080004021c7981 */ /* 0x0008e2000c1e1d00 */
[----:B------:R-:W-:Y:S01]  /*01d0*/  HFMA2.MMA R0, -RZ, RZ, 1.625, 0 ;  /* 0x3e800000ff007435 */ /* 0x000fe200000001ff */
[----:B-1----:R-:W-:Y:S01]  /*01e0*/  IMAD.WIDE R34, R32, 0x4, R34 ;  /* 0x0000000420227825 */ /* 0x002fe200078e0222 */
[----:B------:R-:W-:Y:S03]  /*01f0*/  BSSY B0, `(.L_x_0) ;  /* 0x0000069000007945 */ /* 0x000fe60003800000 */
[----:B--2---:R-:W-:-:S04]  /*0200*/  FADD R8, R4, 9.9999997473787516356e-06 ;  /* 0x3727c5ac04087421 */ /* 0x004fc80000000000 */
[----:B------:R-:W0:Y:S02]  /*0210*/  MUFU.SQRT R9, R8 ;  /* 0x0000000800097308 */ /* 0x000e240000002000 */
[C---:B0-----:R-:W-:Y:S02]  /*0220*/  FSETP.GT.AND P0, PT, R9.reuse, 8.50705917302346158658e+37, PT ;  /* 0x7e8000000900780b */ /* 0x041fe40003f04000 */
[----:B------:R-:W-:-:S11]  /*0230*/  FSETP.GEU.AND P1, PT, R9, 1.175494350822287508e-38, PT ;  /* 0x008000000900780b */ /* 0x000fd60003f2e000 */
[----:B------:R-:W-:-:S04]  /*0240*/  @P0 FMUL R9, R9, 0.25 ;  /* 0x3e80000009090820 */ /* 0x000fc80000400000 */
[----:B------:R-:W-:-:S04]  /*0250*/  @!P1 FMUL R9, R9, 16777216 ;  /* 0x4b80000009099820 */ /* 0x000fc80000400000 */
[----:B------:R-:W0:Y:S01]  /*0260*/  MUFU.RCP R4, R9 ;  /* 0x0000000900047308 */ /* 0x000e220000001000 */
[----:B------:R-:W-:Y:S01]  /*0270*/  FSEL R11, R0, 1, P0 ;  /* 0x3f800000000b7808 */ /* 0x000fe20000000000 */
[----:B----4-:R-:W-:-:S04]  /*0280*/  FADD R3, R12, -R16 ;  /* 0x800000100c037221 */ /* 0x010fc80000000000 */
[----:B------:R-:W-:-:S04]  /*0290*/  @!P1 FMUL R11, R11, 16777216 ;  /* 0x4b8000000b0b9820 */ /* 0x000fc80000400000 */
[----:B0-----:R-:W-:-:S04]  /*02a0*/  FMUL R4, R4, R11 ;  /* 0x0000000b04047220 */ /* 0x001fc80000400000 */
[----:B------:R-:W-:-:S04]  /*02b0*/  FMUL R3, R3, R4 ;  /* 0x0000000403037220 */ /* 0x000fc80000400000 */
[----:B-----5:R-:W-:-:S04]  /*02c0*/  FFMA R33, R20, R3, R24 ;  /* 0x0000000314217223 */ /* 0x020fc80000000018 */
[----:B------:R-:W-:-:S05]  /*02d0*/  FMUL R3, R33, 1.4426950216293334961 ;  /* 0x3fb8aa3b21037820 */ /* 0x000fca0000400000 */
[----:B------:R-:W-:Y:S01]  /*02e0*/  FSETP.GEU.AND P1, PT, R3, -126, PT ;  /* 0xc2fc00000300780b */ /* 0x000fe20003f2e000 */
[----:B------:R-:W-:-:S12]  /*02f0*/  FADD R2, R5, 9.9999997473787516356e-06 ;  /* 0x3727c5ac05027421 */ /* 0x000fd80000000000 */
[----:B------:R-:W-:-:S04]  /*0300*/  @!P1 FMUL R3, R3, 0.5 ;  /* 0x3f00000003039820 */ /* 0x000fc80000400000 */
[----:B------:R-:W0:Y:S08]  /*0310*/  MUFU.EX2 R12, R3 ;  /* 0x00000003000c7308 */ /* 0x000e300000000800 */
[----:B------:R-:W1:Y:S01]  /*0320*/  MUFU.SQRT R2, R2 ;  /* 0x0000000200027308 */ /* 0x000e620000002000 */
[----:B------:R-:W-:Y:S01]  /*0330*/  FADD R6, R6, 9.9999997473787516356e-06 ;  /* 0x3727c5ac06067421 */ /* 0x000fe20000000000 */
[----:B0-----:R-:W-:-:S04]  /*0340*/  @!P1 FMUL R12, R12, R12 ;  /* 0x0000000c0c0c9220 */ /* 0x001fc80000400000 */
[----:B------:R-:W-:Y:S02]  /*0350*/  FADD.FTZ.RZ R9, R12, 1 ;  /* 0x3f8000000c097421 */ /* 0x000fe4000001c000 */
[----:B------:R0:W2:Y:S01]  /*0360*/  MUFU.SQRT R8, R6 ;  /* 0x0000000600087308 */ /* 0x0000a20000002000 */
[C---:B-1----:R-:W-:Y:S02]  /*0370*/  FSETP.GT.AND P0, PT, R2.reuse, 8.50705917302346158658e+37, PT ;  /* 0x7e8000000200780b */ /* 0x042fe40003f04000 */
[----:B------:R-:W-:Y:S02]  /*0380*/  IADD3 R9, R9, -0x3f400000, RZ ;  /* 0xc0c0000009097810 */ /* 0x000fe40007ffe0ff */
[----:B------:R-:W-:Y:S02]  /*0390*/  FSETP.GEU.AND P2, PT, R2, 1.175494350822287508e-38, PT ;  /* 0x008000000200780b */ /* 0x000fe40003f4e000 */
[----:B------:R-:W-:-:S04]  /*03a0*/  LOP3.LUT R37, R9, 0xff800000, RZ, 0xc0, !PT ;  /* 0xff80000009257812 */ /* 0x000fc800078ec0ff */
[----:B------:R-:W-:Y:S02]  /*03b0*/  IADD3 R3, -R37, 0x40800000, RZ ;  /* 0x4080000025037810 */ /* 0x000fe40007ffe1ff */
[----:B0-----:R-:W-:Y:S01]  /*03c0*/  IADD3 R6, R12, -R37, RZ ;  /* 0x800000250c067210 */ /* 0x001fe20007ffe0ff */
[----:B------:R-:W-:Y:S02]  /*03d0*/  @P0 FMUL R2, R2, 0.25 ;  /* 0x3e80000002020820 */ /* 0x000fe40000400000 */
[----:B------:R-:W-:Y:S01]  /*03e0*/  FFMA.FTZ R9, R3, R0, -1 ;  /* 0xbf80000003097423 */ /* 0x000fe20000010000 */
[----:B--2---:R-:W-:Y:S01]  /*03f0*/  FSETP.GT.AND P1, PT, R8, 8.50705917302346158658e+37, PT ;  /* 0x7e8000000800780b */ /* 0x004fe20003f24000 */
[----:B------:R-:W-:Y:S01]  /*0400*/  @!P2 FMUL R2, R2, 16777216 ;  /* 0x4b8000000202a820 */ /* 0x000fe20000400000 */
[----:B------:R-:W-:Y:S01]  /*0410*/  MOV R3, 0x3d39bf78 ;  /* 0x3d39bf7800037802 */ /* 0x000fe20000000f00 */
[----:B------:R-:W-:Y:S01]  /*0420*/  FADD R6, R6, R9 ;  /* 0x0000000906067221 */ /* 0x000fe20000000000 */
[----:B------:R-:W-:Y:S01]  /*0430*/  FSETP.GEU.AND P3, PT, R8, 1.175494350822287508e-38, PT ;  /* 0x008000000800780b */ /* 0x000fe20003f6e000 */
[----:B------:R-:W-:Y:S01]  /*0440*/  FADD R7, R7, 9.9999997473787516356e-06 ;  /* 0x3727c5ac07077421 */ /* 0x000fe20000000000 */
[----:B------:R-:W0:Y:S01]  /*0450*/  MUFU.RCP R36, R2 ;  /* 0x0000000200247308 */ /* 0x000e220000001000 */
[----:B------:R-:W-:-:S04]  /*0460*/  FFMA.FTZ R9, R6, -R3, 0.10546888411045074463 ;  /* 0x3dd8001206097423 */ /* 0x000fc80000010803 */
[----:B------:R-:W-:-:S03]  /*0470*/  FFMA.FTZ R9, R6, R9, -0.13229703903198242188 ;  /* 0xbe0778e006097423 */ /* 0x000fc60000010009 */
[----:B------:R1:W2:Y:S01]  /*0480*/  MUFU.SQRT R5, R7 ;  /* 0x0000000700057308 */ /* 0x0002a20000002000 */
[----:B------:R-:W-:Y:S01]  /*0490*/  @P1 FMUL R8, R8, 0.25 ;  /* 0x3e80000008081820 */ /* 0x000fe20000400000 */
[----:B------:R-:W-:Y:S01]  /*04a0*/  FFMA.FTZ R9, R6, R9, 0.14491446316242218018 ;  /* 0x3e14647506097423 */ /* 0x000fe20000010009 */
[----:B-1----:R-:W-:Y:S02]  /*04b0*/  FSEL R7, R0, 1, P0 ;  /* 0x3f80000000077808 */ /* 0x002fe40000000000 */
[----:B------:R-:W-:Y:S01]  /*04c0*/  @!P3 FMUL R8, R8, 16777216 ;  /* 0x4b8000000808b820 */ /* 0x000fe20000400000 */
[C---:B------:R-:W-:Y:S02]  /*04d0*/  FFMA.FTZ R9, R6.reuse, R9, -0.16641564667224884033 ;  /* 0xbe2a68dd06097423 */ /* 0x040fe40000010009 */
[----:B------:R-:W-:Y:S02]  /*04e0*/  @!P2 FMUL R7, R7, 16777216 ;  /* 0x4b8000000707a820 */ /* 0x000fe40000400000 */
[----:B------:R-:W-:-:S02]  /*04f0*/  FFMA.FTZ R9, R6, R9, 0.19988867640495300293 ;  /* 0x3e4caf9e06097423 */ /* 0x000fc40000010009 */
[----:B0-----:R-:W-:Y:S02]  /*0500*/  FMUL R36, R36, R7 ;  /* 0x0000000724247220 */ /* 0x001fe40000400000 */
[----:B------:R-:W0:Y:S01]  /*0510*/  MUFU.RCP R7, R8 ;  /* 0x0000000800077308 */ /* 0x000e220000001000 */
[----:B------:R-:W-:Y:S01]  /*0520*/  FFMA.FTZ R9, R6, R9, -0.25000196695327758789 ;  /* 0xbe80004206097423 */ /* 0x000fe20000010009 */
[----:B------:R-:W-:-:S03]  /*0530*/  FSEL R2, R0, 1, P1 ;  /* 0x3f80000000027808 */ /* 0x000fc60000800000 */
[----:B------:R-:W-:Y:S02]  /*0540*/  FFMA.FTZ R9, R6, R9, 0.33333510160446166992 ;  /* 0x3eaaaae606097423 */ /* 0x000fe40000010009 */
[----:B------:R-:W-:Y:S01]  /*0550*/  @!P3 FMUL R2, R2, 16777216 ;  /* 0x4b8000000202b820 */ /* 0x000fe20000400000 */
[----:B------:R-:W-:Y:S01]  /*0560*/  FADD R13, R13, -R17 ;  /* 0x800000110d0d7221 */ /* 0x000fe20000000000 */
[C---:B------:R-:W-:Y:S01]  /*0570*/  FFMA.FTZ R9, R6.reuse, R9, -0.5 ;  /* 0xbf00000006097423 */ /* 0x040fe20000010009 */
[----:B------:R-:W-:Y:S02]  /*0580*/  I2FP.F32.S32 R37, R37 ;  /* 0x0000002500257245 */ /* 0x000fe40000201400 */
[----:B--2---:R-:W-:Y:S01]  /*0590*/  FSETP.GT.AND P0, PT, R5, 8.50705917302346158658e+37, PT ;  /* 0x7e8000000500780b */ /* 0x004fe20003f04000 */
[----:B------:R-:W-:Y:S01]  /*05a0*/  FMUL R9, R6, R9 ;  /* 0x0000000906097220 */ /* 0x000fe20000400000 */
[----:B0-----:R-:W-:Y:S01]  /*05b0*/  FMUL R2, R7, R2 ;  /* 0x0000000207027220 */ /* 0x001fe20000400000 */
[----:B---3--:R-:W-:Y:S01]  /*05c0*/  FADD R7, R28, -R16 ;  /* 0x800000101c077221 */ /* 0x008fe20000000000 */
[----:B------:R-:W-:Y:S01]  /*05d0*/  FMUL R16, R13, R36 ;  /* 0x000000240d107220 */ /* 0x000fe20000400000 */
[----:B------:R-:W-:Y:S01]  /*05e0*/  FFMA.FTZ R28, R6, R9, R6 ;  /* 0x00000009061c7223 */ /* 0x000fe20000010006 */
[----:B------:R-:W-:Y:S01]  /*05f0*/  FMUL R37, R37, 1.1920928955078125e-07 ;  /* 0x3400000025257820 */ /* 0x000fe20000400000 */
[----:B------:R-:W-:Y:S01]  /*0600*/  FSETP.GEU.AND P4, PT, R5, 1.175494350822287508e-38, PT ;  /* 0x008000000500780b */ /* 0x000fe20003f8e000 */
[----:B------:R-:W-:Y:S01]  /*0610*/  FFMA R16, R21, R16, R25 ;  /* 0x0000001015107223 */ /* 0x000fe20000000019 */
[----:B------:R-:W-:Y:S01]  /*0620*/  FSEL R0, R0, 1, P0 ;  /* 0x3f80000000007808 */ /* 0x000fe20000000000 */
[----:B------:R-:W-:Y:S01]  /*0630*/  FFMA.FTZ R37, R37, 0.69314718246459960938, R28 ;  /* 0x3f31721825257823 */ /* 0x000fe2000001001c */
[----:B------:R-:W-:Y:S01]  /*0640*/  FADD R29, R29, -R17 ;  /* 0x800000111d1d7221 */ /* 0x000fe20000000000 */
[----:B------:R-:W-:Y:S01]  /*0650*/  FMUL R28, R16, 1.4426950216293334961 ;  /* 0x3fb8aa3b101c7820 */ /* 0x000fe20000400000 */
[----:B------:R-:W-:Y:S01]  /*0660*/  @P0 FMUL R5, R5, 0.25 ;  /* 0x3e80000005050820 */ /* 0x000fe20000400000 */
[----:B------:R-:W5:Y:S03]  /*0670*/  LDG.E.128 R8, desc[UR4][R34.64+0x800] ;  /* 0x0008000422087981 */ /* 0x000f66000c1e1d00 */
[----:B------:R-:W-:-:S03]  /*0680*/  FSETP.GEU.AND P0, PT, R28, -126, PT ;  /* 0xc2fc00001c00780b */ /* 0x000fc60003f0e000 */
[----:B------:R-:W-:-:S10]  /*0690*/  @!P4 FMUL R5, R5, 16777216 ;  /* 0x4b8000000505c820 */ /* 0x000fd40000400000 */
[----:B------:R-:W-:-:S06]  /*06a0*/  @!P0 FMUL R28, R28, 0.5 ;  /* 0x3f0000001c1c8820 */ /* 0x000fcc0000400000 */
[----:B------:R-:W0:Y:S01]  /*06b0*/  MUFU.EX2 R28, R28 ;  /* 0x0000001c001c7308 */ /* 0x000e220000000800 */
[----:B------:R-:W-:-:S07]  /*06c0*/  FMUL R17, R7, R4 ;  /* 0x0000000407117220 */ /* 0x000fce0000400000 */
[----:B------:R-:W1:Y:S01]  /*06d0*/  MUFU.RCP R5, R5 ;  /* 0x0000000500057308 */ /* 0x000e620000001000 */
[----:B------:R-:W-:Y:S01]  /*06e0*/  @!P4 FMUL R0, R0, 16777216 ;  /* 0x4b8000000000c820 */ /* 0x000fe20000400000 */
[----:B------:R-:W-:Y:S01]  /*06f0*/  FFMA R13, R20, R17, R24 ;  /* 0x00000011140d7223 */ /* 0x000fe20000000018 */
[----:B0-----:R-:W-:-:S04]  /*0700*/  @!P0 FMUL R28, R28, R28 ;  /* 0x0000001c1c1c8220 */ /* 0x001fc80000400000 */
[----:B------:R-:W-:Y:S01]  /*0710*/  FADD.FTZ.RZ R17, R28, 1 ;  /* 0x3f8000001c117421 */ /* 0x000fe2000001c000 */
[----:B-1----:R-:W-:Y:S02]  /*0720*/  FMUL R0, R5, R0 ;  /* 0x0000000005007220 */ /* 0x002fe40000400000 */
[----:B------:R0:W5:Y:S01]  /*0730*/  LDG.E.128 R4, desc[UR4][R34.64] ;  /* 0x0000000422047981 */ /* 0x000162000c1e1d00 */
[--C-:B------:R-:W-:Y:S01]  /*0740*/  FADD R30, R30, -R18.reuse ;  /* 0x800000121e1e7221 */ /* 0x100fe20000000000 */
[----:B0-----:R-:W-:Y:S01]  /*0750*/  IADD3 R35, R17, -0x3f400000, RZ ;  /* 0xc0c0000011237810 */ /* 0x001fe20007ffe0ff */
[----:B------:R-:W-:Y:S01]  /*0760*/  FADD R17, R14, -R18 ;  /* 0x800000120e117221 */ /* 0x000fe20000000000 */
[----:B------:R-:W-:Y:S02]  /*0770*/  HFMA2.MMA R18, -RZ, RZ, 1.625, 0 ;  /* 0x3e800000ff127435 */ /* 0x000fe400000001ff */
[----:B------:R-:W-:-:S04]  /*0780*/  LOP3.LUT R35, R35, 0xff800000, RZ, 0xc0, !PT ;  /* 0xff80000023237812 */ /* 0x000fc800078ec0ff */
[----:B------:R-:W-:Y:S02]  /*0790*/  IADD3 R14, -R35, 0x40800000, RZ ;  /* 0x40800000230e7810 */ /* 0x000fe40007ffe1ff */
[----:B------:R-:W-:Y:S02]  /*07a0*/  IADD3 R24, R28, -R35, RZ ;  /* 0x800000231c187210 */ /* 0x000fe40007ffe0ff */
[----:B------:R-:W-:Y:S01]  /*07b0*/  ISETP.GE.U32.AND P0, PT, R12, 0x7f800000, PT ;  /* 0x7f8000000c00780c */ /* 0x000fe20003f06070 */
[----:B------:R-:W-:-:S04]  /*07c0*/  FFMA.FTZ R14, R14, R18, -1 ;  /* 0xbf8000000e0e7423 */ /* 0x000fc80000010012 */
[----:B------:R-:W-:Y:S01]  /*07d0*/  FADD R24, R24, R14 ;  /* 0x0000000e18187221 */ /* 0x000fe20000000000 */
[----:B------:R-:W-:-:S03]  /*07e0*/  FMUL R14, R29, R36 ;  /* 0x000000241d0e7220 */ /* 0x000fc60000400000 */
[----:B------:R-:W-:-:S04]  /*07f0*/  FFMA.FTZ R29, R24, -R3, 0.10546888411045074463 ;  /* 0x3dd80012181d7423 */ /* 0x000fc80000010803 */
[----:B------:R-:W-:-:S04]  /*0800*/  FFMA.FTZ R29, R24, R29, -0.13229703903198242188 ;  /* 0xbe0778e0181d7423 */ /* 0x000fc8000001001d */
[----:B------:R-:W-:Y:S01]  /*0810*/  FFMA.FTZ R29, R24, R29, 0.14491446316242218018 ;  /* 0x3e146475181d7423 */ /* 0x000fe2000001001d */
[----:B------:R-:W-:Y:S06]  /*0820*/  @!P0 BRA `(.L_x_1) ;  /* 0x0000000000148947 */ /* 0x000fec0003800000 */
[----:B------:R-:W-:-:S13]  /*0830*/  ISETP.GE.AND P0, PT, R12, -0x407fffff, PT ;  /* 0xbf8000010c00780c */ /* 0x000fda0003f06270 */
[----:B------:R-:W-:-:S05]  /*0840*/  @P0 MOV R20, 0x7f800000 ;  /* 0x7f80000000140802 */ /* 0x000fca0000000f00 */
[C---:B------:R-:W-:Y:S01]  /*0850*/  @P0 FFMA.FTZ R37, R12.reuse, R20, +INF ;  /* 0x7f8000000c250423 */ /* 0x040fe20000010014 */
[----:B------:R-:W-:-:S04]  /*0860*/  FSETP.NEU.AND P0, PT, R12, RZ, PT ;  /* 0x000000ff0c00720b */ /* 0x000fc80003f0d000 */
[----:B------:R-:W-:-:S09]  /*0870*/  FSEL R37, R37, -RZ, P0 ;  /* 0x800000ff25257208 */ /* 0x000fd20000000000 */
.L_x_1:
[----:B------:R-:W-:Y:S05]  /*0880*/  BSYNC B0 ;  /* 0x0000000000007941 */ /* 0x000fea0003800000 */
.L_x_0:
[C---:B------:R-:W-:Y:S01]  /*0890*/  FFMA.FTZ R29, R24.reuse, R29, -0.16641564667224884033 ;  /* 0xbe2a68dd181d7423 */ /* 0x040fe2000001001d */
[----:B------:R-:W-:Y:S01]  /*08a0*/  FMUL R17, R17, R2 ;  /* 0x0000000211117220 */ /* 0x000fe20000400000 */
[----:B------:R-:W-:Y:S01]  /*08b0*/  FADD R15, R15, -R19 ;  /* 0x800000130f0f7221 */ /* 0x000fe20000000000 */
[----:B------:R-:W-:Y:S01]  /*08c0*/  FFMA R14, R21, R14, R25 ;  /* 0x0000000e150e7223 */ /* 0x000fe20000000019 */
[----:B------:R-:W-:Y:S01]  /*08d0*/  FFMA.FTZ R29, R24, R29, 0.19988867640495300293 ;  /* 0x3e4caf9e181d7423 */ /* 0x000fe2000001001d */
[----:B------:R-:W-:Y:S01]  /*08e0*/  FFMA R17, R22, R17, R26 ;  /* 0x0000001116117223 */ /* 0x000fe2000000001a */
[----:B------:R-:W-:Y:S01]  /*08f0*/  FADD R31, R31, -R19 ;  /* 0x800000131f1f7221 */ /* 0x000fe20000000000 */
[----:B------:R-:W-:Y:S01]  /*0900*/  I2FP.F32.S32 R35, R35 ;  /* 0x0000002300237245 */ /* 0x000fe20000201400 */
[C---:B------:R-:W-:Y:S01]  /*0910*/  FFMA.FTZ R12, R24.reuse, R29, -0.25000196695327758789 ;  /* 0xbe800042180c7423 */ /* 0x040fe2000001001d */
[----:B------:R-:W-:Y:S01]  /*0920*/  FMUL R29, R17, 1.4426950216293334961 ;  /* 0x3fb8aa3b111d7820 */ /* 0x000fe20000400000 */
[----:B------:R-:W-:Y:S02]  /*0930*/  BSSY B0, `(.L_x_2) ;  /* 0x000007c000007945 */ /* 0x000fe40003800000 */
[----:B------:R-:W-:Y:S01]  /*0940*/  FFMA.FTZ R12, R24, R12, 0.33333510160446166992 ;  /* 0x3eaaaae6180c7423 */ /* 0x000fe2000001000c */
[----:B------:R-:W-:Y:S01]  /*0950*/  FMUL R35, R35, 1.1920928955078125e-07 ;  /* 0x3400000023237820 */ /* 0x000fe20000400000 */
[----:B------:R-:W-:-:S02]  /*0960*/  FSETP.GEU.AND P0, PT, R29, -126, PT ;  /* 0xc2fc00001d00780b */ /* 0x000fc40003f0e000 */
[----:B------:R-:W-:-:S04]  /*0970*/  FFMA.FTZ R12, R24, R12, -0.5 ;  /* 0xbf000000180c7423 */ /* 0x000fc8000001000c */
[----:B------:R-:W-:Y:S01]  /*0980*/  FMUL R20, R24, R12 ;  /* 0x0000000c18147220 */ /* 0x000fe20000400000 */
[----:B------:R-:W-:-:S03]  /*0990*/  FMUL R12, R15, R0 ;  /* 0x000000000f0c7220 */ /* 0x000fc60000400000 */
[----:B------:R-:W-:Y:S01]  /*09a0*/  FFMA.FTZ R24, R24, R20, R24 ;  /* 0x0000001418187223 */ /* 0x000fe20000010018 */
[----:B------:R-:W-:Y:S02]  /*09b0*/  FFMA R12, R23, R12, R27 ;  /* 0x0000000c170c7223 */ /* 0x000fe4000000001b */
[----:B------:R-:W-:Y:S02]  /*09c0*/  @!P0 FMUL R29, R29, 0.5 ;  /* 0x3f0000001d1d8820 */ /* 0x000fe40000400000 */
[----:B------:R-:W-:Y:S02]  /*09d0*/  FMUL R34, R12, 1.4426950216293334961 ;  /* 0x3fb8aa3b0c227820 */ /* 0x000fe40000400000 */
[----:B------:R-:W0:Y:S03]  /*09e0*/  MUFU.EX2 R20, R29 ;  /* 0x0000001d00147308 */ /* 0x000e260000000800 */
[----:B------:R-:W-:Y:S01]  /*09f0*/  FSETP.GEU.AND P1, PT, R34, -126, PT ;  /* 0xc2fc00002200780b */ /* 0x000fe20003f2e000 */
[----:B0-----:R-:W-:-:S12]  /*0a00*/  @!P0 FMUL R20, R20, R20 ;  /* 0x0000001414148220 */ /* 0x001fd80000400000 */
[----:B------:R-:W-:Y:S01]  /*0a10*/  @!P1 FMUL R34, R34, 0.5 ;  /* 0x3f00000022229820 */ /* 0x000fe20000400000 */
[----:B------:R-:W-:-:S03]  /*0a20*/  FADD.FTZ.RZ R15, R20, 1 ;  /* 0x3f800000140f7421 */ /* 0x000fc6000001c000 */
[----:B------:R-:W0:Y:S02]  /*0a30*/  MUFU.EX2 R21, R34 ;  /* 0x0000002200157308 */ /* 0x000e240000000800 */
[----:B------:R-:W-:Y:S01]  /*0a40*/  IADD3 R25, R15, -0x3f400000, RZ ;  /* 0xc0c000000f197810 */ /* 0x000fe20007ffe0ff */
[----:B------:R-:W-:Y:S01]  /*0a50*/  FMUL R15, R2, R30 ;  /* 0x0000001e020f7220 */ /* 0x000fe20000400000 */
[----:B------:R-:W-:Y:S02]  /*0a60*/  FMUL R2, R0, R31 ;  /* 0x0000001f00027220 */ /* 0x000fe40000400000 */
[----:B------:R-:W-:Y:S01]  /*0a70*/  LOP3.LUT R25, R25, 0xff800000, RZ, 0xc0, !PT ;  /* 0xff80000019197812 */ /* 0x000fe200078ec0ff */
[----:B------:R-:W-:Y:S01]  /*0a80*/  FFMA R15, R22, R15, R26 ;  /* 0x0000000f160f7223 */ /* 0x000fe2000000001a */
[----:B------:R-:W-:Y:S02]  /*0a90*/  FFMA R2, R23, R2, R27 ;  /* 0x0000000217027223 */ /* 0x000fe4000000001b */
[----:B------:R-:W-:-:S02]  /*0aa0*/  IADD3 R29, -R25, 0x40800000, RZ ;  /* 0x40800000191d7810 */ /* 0x000fc40007ffe1ff */
[----:B------:R-:W-:Y:S01]  /*0ab0*/  IADD3 R22, R20, -R25, RZ ;  /* 0x8000001914167210 */ /* 0x000fe20007ffe0ff */
[----:B0-----:R-:W-:Y:S02]  /*0ac0*/  @!P1 FMUL R21, R21, R21 ;  /* 0x0000001515159220 */ /* 0x001fe40000400000 */
[----:B------:R-:W-:Y:S02]  /*0ad0*/  FFMA.FTZ R29, R29, R18, -1 ;  /* 0xbf8000001d1d7423 */ /* 0x000fe40000010012 */
[----:B------:R-:W-:Y:S02]  /*0ae0*/  FADD.FTZ.RZ R19, R21, 1 ;  /* 0x3f80000015137421 */ /* 0x000fe4000001c000 */
[----:B------:R-:W-:-:S03]  /*0af0*/  FADD R22, R22, R29 ;  /* 0x0000001d16167221 */ /* 0x000fc60000000000 */
[----:B------:R-:W-:Y:S01]  /*0b00*/  IADD3 R26, R19, -0x3f400000, RZ ;  /* 0xc0c00000131a7810 */ /* 0x000fe20007ffe0ff */
[----:B------:R-:W-:Y:S01]  /*0b10*/  FMUL R19, R13, 1.4426950216293334961 ;  /* 0x3fb8aa3b0d137820 */ /* 0x000fe20000400000 */
[----:B------:R-:W-:Y:S02]  /*0b20*/  FFMA.FTZ R23, R22, -R3, 0.10546888411045074463 ;  /* 0x3dd8001216177423 */ /* 0x000fe40000010803 */
[----:B------:R-:W-:Y:S02]  /*0b30*/  LOP3.LUT R26, R26, 0xff800000, RZ, 0xc0, !PT ;  /* 0xff8000001a1a7812 */ /* 0x000fe400078ec0ff */
[----:B------:R-:W-:Y:S01]  /*0b40*/  FSETP.GEU.AND P0, PT, R19, -126, PT ;  /* 0xc2fc00001300780b */ /* 0x000fe20003f0e000 */
[C---:B------:R-:W-:Y:S01]  /*0b50*/  FFMA.FTZ R23, R22.reuse, R23, -0.13229703903198242188 ;  /* 0xbe0778e016177423 */ /* 0x040fe20000010017 */
[----:B------:R-:W-:Y:S02]  /*0b60*/  IADD3 R27, -R26, 0x40800000, RZ ;  /* 0x408000001a1b7810 */ /* 0x000fe40007ffe1ff */
[----:B------:R-:W-:Y:S01]  /*0b70*/  IADD3 R0, R21, -R26, RZ ;  /* 0x8000001a15007210 */ /* 0x000fe20007ffe0ff */
[----:B------:R-:W-:Y:S01]  /*0b80*/  FFMA.FTZ R23, R22, R23, 0.14491446316242218018 ;  /* 0x3e14647516177423 */ /* 0x000fe20000010017 */
[----:B------:R-:W-:Y:S01]  /*0b90*/  I2FP.F32.S32 R26, R26 ;  /* 0x0000001a001a7245 */ /* 0x000fe20000201400 */
[----:B------:R-:W-:-:S02]  /*0ba0*/  FFMA.FTZ R27, R27, R18, -1 ;  /* 0xbf8000001b1b7423 */ /* 0x000fc40000010012 */
[----:B------:R-:W-:Y:S02]  /*0bb0*/  FFMA.FTZ R23, R22, R23, -0.16641564667224884033 ;  /* 0xbe2a68dd16177423 */ /* 0x000fe40000010017 */
[----:B------:R-:W-:Y:S01]  /*0bc0*/  FADD R0, R0, R27 ;  /* 0x0000001b00007221 */ /* 0x000fe20000000000 */
[----:B------:R-:W-:Y:S01]  /*0bd0*/  FMUL R26, R26, 1.1920928955078125e-07 ;  /* 0x340000001a1a7820 */ /* 0x000fe20000400000 */
[----:B------:R-:W-:Y:S01]  /*0be0*/  @!P0 FMUL R19, R19, 0.5 ;  /* 0x3f00000013138820 */ /* 0x000fe20000400000 */
[----:B------:R-:W-:Y:S01]  /*0bf0*/  FFMA.FTZ R27, R22, R23, 0.19988867640495300293 ;  /* 0x3e4caf9e161b7423 */ /* 0x000fe20000010017 */
[----:B------:R-:W-:Y:S02]  /*0c00*/  FFMA.FTZ R29, R0, -R3, 0.10546888411045074463 ;  /* 0x3dd80012001d7423 */ /* 0x000fe40000010803 */
[----:B------:R-:W0:Y:S01]  /*0c10*/  MUFU.EX2 R23, R19 ;  /* 0x0000001300177308 */ /* 0x000e220000000800 */
[----:B------:R-:W-:Y:S01]  /*0c20*/  FFMA.FTZ R27, R22, R27, -0.25000196695327758789 ;  /* 0xbe800042161b7423 */ /* 0x000fe2000001001b */
[----:B------:R-:W-:-:S03]  /*0c30*/  FFMA.FTZ R29, R0, R29, -0.13229703903198242188 ;  /* 0xbe0778e0001d7423 */ /* 0x000fc6000001001d */
[----:B------:R-:W-:Y:S01]  /*0c40*/  FFMA.FTZ R27, R22, R27, 0.33333510160446166992 ;  /* 0x3eaaaae6161b7423 */ /* 0x000fe2000001001b */
[----:B------:R-:W-:-:S03]  /*0c50*/  FFMA.FTZ R29, R0, R29, 0.14491446316242218018 ;  /* 0x3e146475001d7423 */ /* 0x000fc6000001001d */
[----:B------:R-:W-:Y:S01]  /*0c60*/  FFMA.FTZ R27, R22, R27, -0.5 ;  /* 0xbf000000161b7423 */ /* 0x000fe2000001001b */
[----:B------:R-:W-:-:S03]  /*0c70*/  FFMA.FTZ R29, R0, R29, -0.16641564667224884033 ;  /* 0xbe2a68dd001d7423 */ /* 0x000fc6000001001d */
[----:B------:R-:W-:Y:S01]  /*0c80*/  FMUL R27, R22, R27 ;  /* 0x0000001b161b7220 */ /* 0x000fe20000400000 */
[----:B------:R-:W-:Y:S01]  /*0c90*/  FFMA.FTZ R29, R0, R29, 0.19988867640495300293 ;  /* 0x3e4caf9e001d7423 */ /* 0x000fe2000001001d */
[----:B0-----:R-:W-:Y:S02]  /*0ca0*/  @!P0 FMUL R23, R23, R23 ;  /* 0x0000001717178220 */ /* 0x001fe40000400000 */
[----:B------:R-:W-:Y:S01]  /*0cb0*/  FFMA.FTZ R22, R22, R27, R22 ;  /* 0x0000001b16167223 */ /* 0x000fe20000010016 */
[----:B------:R-:W-:Y:S01]  /*0cc0*/  FFMA.FTZ R29, R0, R29, -0.25000196695327758789 ;  /* 0xbe800042001d7423 */ /* 0x000fe2000001001d */
[----:B------:R-:W-:-:S03]  /*0cd0*/  FADD.FTZ.RZ R19, R23, 1 ;  /* 0x3f80000017137421 */ /* 0x000fc6000001c000 */
[C---:B------:R-:W-:Y:S02]  /*0ce0*/  FFMA.FTZ R29, R0.reuse, R29, 0.33333510160446166992 ;  /* 0x3eaaaae6001d7423 */ /* 0x040fe4000001001d */
[----:B------:R-:W-:Y:S02]  /*0cf0*/  IADD3 R19, R19, -0x3f400000, RZ ;  /* 0xc0c0000013137810 */ /* 0x000fe40007ffe0ff */
[C---:B------:R-:W-:Y:S02]  /*0d00*/  FFMA.FTZ R29, R0.reuse, R29, -0.5 ;  /* 0xbf000000001d7423 */ /* 0x040fe4000001001d */
[----:B------:R-:W-:Y:S02]  /*0d10*/  LOP3.LUT R30, R19, 0xff800000, RZ, 0xc0, !PT ;  /* 0xff800000131e7812 */ /* 0x000fe400078ec0ff */
[----:B------:R-:W-:Y:S02]  /*0d20*/  FMUL R27, R0, R29 ;  /* 0x0000001d001b7220 */ /* 0x000fe40000400000 */
[----:B------:R-:W-:-:S02]  /*0d30*/  IADD3 R19, -R30, 0x40800000, RZ ;  /* 0x408000001e137810 */ /* 0x000fc40007ffe1ff */
[----:B------:R-:W-:Y:S01]  /*0d40*/  IADD3 R34, R23, -R30, RZ ;  /* 0x8000001e17227210 */ /* 0x000fe20007ffe0ff */
[----:B------:R-:W-:Y:S01]  /*0d50*/  FFMA.FTZ R27, R0, R27, R0 ;  /* 0x0000001b001b7223 */ /* 0x000fe20000010000 */
[----:B------:R-:W-:Y:S01]  /*0d60*/  I2FP.F32.S32 R30, R30 ;  /* 0x0000001e001e7245 */ /* 0x000fe20000201400 */
[----:B------:R-:W-:Y:S02]  /*0d70*/  FFMA.FTZ R19, R19, R18, -1 ;  /* 0xbf80000013137423 */ /* 0x000fe40000010012 */
[----:B------:R-:W-:Y:S02]  /*0d80*/  FFMA.FTZ R27, R26, 0.69314718246459960938, R27 ;  /* 0x3f3172181a1b7823 */ /* 0x000fe4000001001b */
[----:B------:R-:W-:Y:S01]  /*0d90*/  FADD R34, R34, R19 ;  /* 0x0000001322227221 */ /* 0x000fe20000000000 */
[----:B------:R-:W-:Y:S01]  /*0da0*/  FMUL R19, R14, 1.4426950216293334961 ;  /* 0x3fb8aa3b0e137820 */ /* 0x000fe20000400000 */
[----:B------:R-:W-:Y:S02]  /*0db0*/  FMUL R36, R30, 1.1920928955078125e-07 ;  /* 0x340000001e247820 */ /* 0x000fe40000400000 */
[----:B------:R-:W-:-:S02]  /*0dc0*/  FFMA.FTZ R29, R34, -R3, 0.10546888411045074463 ;  /* 0x3dd80012221d7423 */ /* 0x000fc40000010803 */
[----:B------:R-:W-:Y:S02]  /*0dd0*/  FSETP.GEU.AND P0, PT, R19, -126, PT ;  /* 0xc2fc00001300780b */ /* 0x000fe40003f0e000 */
[----:B------:R-:W-:-:S04]  /*0de0*/  FFMA.FTZ R29, R34, R29, -0.13229703903198242188 ;  /* 0xbe0778e0221d7423 */ /* 0x000fc8000001001d */
[----:B------:R-:W-:-:S04]  /*0df0*/  FFMA.FTZ R29, R34, R29, 0.14491446316242218018 ;  /* 0x3e146475221d7423 */ /* 0x000fc8000001001d */
[----:B------:R-:W-:-:S03]  /*0e00*/  FFMA.FTZ R29, R34, R29, -0.16641564667224884033 ;  /* 0xbe2a68dd221d7423 */ /* 0x000fc6000001001d */
[----:B------:R-:W-:Y:S01]  /*0e10*/  @!P0 FMUL R19, R19, 0.5 ;  /* 0x3f00000013138820 */ /* 0x000fe20000400000 */
[----:B------:R-:W-:-:S03]  /*0e20*/  FFMA.FTZ R29, R34, R29, 0.19988867640495300293 ;  /* 0x3e4caf9e221d7423 */ /* 0x000fc6000001001d */
[----:B------:R-:W0:Y:S01]  /*0e30*/  MUFU.EX2 R0, R19 ;  /* 0x0000001300007308 */ /* 0x000e220000000800 */
[----:B------:R-:W-:-:S04]  /*0e40*/  FFMA.FTZ R29, R34, R29, -0.25000196695327758789 ;  /* 0xbe800042221d7423 */ /* 0x000fc8000001001d */
[----:B------:R-:W-:-:S04]  /*0e50*/  FFMA.FTZ R29, R34, R29, 0.33333510160446166992 ;  /* 0x3eaaaae6221d7423 */ /* 0x000fc8000001001d */
[----:B------:R-:W-:-:S04]  /*0e60*/  FFMA.FTZ R29, R34, R29, -0.5 ;  /* 0xbf000000221d7423 */ /* 0x000fc8000001001d */
[----:B------:R-:W-:Y:S01]  /*0e70*/  FMUL R29, R34, R29 ;  /* 0x0000001d221d7220 */ /* 0x000fe20000400000 */
[----:B0-----:R-:W-:-:S03]  /*0e80*/  @!P0 FMUL R0, R0, R0 ;  /* 0x0000000000008220 */ /* 0x001fc60000400000 */
[----:B------:R-:W-:Y:S01]  /*0e90*/  FFMA.FTZ R31, R34, R29, R34 ;  /* 0x0000001d221f7223 */ /* 0x000fe20000010022 */
[----:B------:R-:W-:Y:S01]  /*0ea0*/  FMUL R34, R15, 1.4426950216293334961 ;  /* 0x3fb8aa3b0f227820 */ /* 0x000fe20000400000 */
[----:B------:R-:W-:-:S04]  /*0eb0*/  FADD.FTZ.RZ R29, R0, 1 ;  /* 0x3f800000001d7421 */ /* 0x000fc8000001c000 */
[----:B------:R-:W-:Y:S02]  /*0ec0*/  FSETP.GEU.AND P0, PT, R34, -126, PT ;  /* 0xc2fc00002200780b */ /* 0x000fe40003f0e000 */
[----:B------:R-:W-:-:S04]  /*0ed0*/  IADD3 R29, R29, -0x3f400000, RZ ;  /* 0xc0c000001d1d7810 */ /* 0x000fc80007ffe0ff */
[----:B------:R-:W-:Y:S01]  /*0ee0*/  LOP3.LUT R19, R29, 0xff800000, RZ, 0xc0, !PT ;  /* 0xff8000001d137812 */ /* 0x000fe200078ec0ff */
[----:B------:R-:W-:-:S03]  /*0ef0*/  FFMA.FTZ R29, R35, 0.69314718246459960938, R24 ;  /* 0x3f317218231d7823 */ /* 0x000fc60000010018 */
[----:B------:R-:W-:Y:S02]  /*0f00*/  IADD3 R35, -R19, 0x40800000, RZ ;  /* 0x4080000013237810 */ /* 0x000fe40007ffe1ff */
[----:B------:R-:W-:Y:S01]  /*0f10*/  IADD3 R24, R0, -R19, RZ ;  /* 0x8000001300187210 */ /* 0x000fe20007ffe0ff */
[----:B------:R-:W-:Y:S01]  /*0f20*/  @!P0 FMUL R34, R34, 0.5 ;  /* 0x3f00000022228820 */ /* 0x000fe20000400000 */
[----:B------:R-:W-:Y:S01]  /*0f30*/  I2FP.F32.S32 R19, R19 ;  /* 0x0000001300137245 */ /* 0x000fe20000201400 */
[----:B------:R-:W-:Y:S02]  /*0f40*/  FFMA.FTZ R35, R35, R18, -1 ;  /* 0xbf80000023237423 */ /* 0x000fe40000010012 */
[----:B------:R-:W0:Y:S02]  /*0f50*/  MUFU.EX2 R26, R34 ;  /* 0x00000022001a7308 */ /* 0x000e240000000800 */
[----:B------:R-:W-:Y:S01]  /*0f60*/  FADD R24, R24, R35 ;  /* 0x0000002318187221 */ /* 0x000fe20000000000 */
[----:B------:R-:W-:-:S03]  /*0f70*/  FMUL R19, R19, 1.1920928955078125e-07 ;  /* 0x3400000013137820 */ /* 0x000fc60000400000 */
[----:B------:R-:W-:-:S04]  /*0f80*/  FFMA.FTZ R35, R24, -R3, 0.10546888411045074463 ;  /* 0x3dd8001218237423 */ /* 0x000fc80000010803 */
[----:B------:R-:W-:-:S04]  /*0f90*/  FFMA.FTZ R35, R24, R35, -0.13229703903198242188 ;  /* 0xbe0778e018237423 */ /* 0x000fc80000010023 */
[----:B------:R-:W-:Y:S01]  /*0fa0*/  FFMA.FTZ R35, R24, R35, 0.14491446316242218018 ;  /* 0x3e14647518237423 */ /* 0x000fe20000010023 */
[----:B0-----:R-:W-:Y:S01]  /*0fb0*/  @!P0 FMUL R26, R26, R26 ;  /* 0x0000001a1a1a8220 */ /* 0x001fe20000400000 */
[----:B------:R-:W-:Y:S02]  /*0fc0*/  ISETP.GE.U32.AND P0, PT, R28, 0x7f800000, PT ;  /* 0x7f8000001c00780c */ /* 0x000fe40003f06070 */
[----:B------:R-:W-:-:S04]  /*0fd0*/  FFMA.FTZ R35, R24, R35, -0.16641564667224884033 ;  /* 0xbe2a68dd18237423 */ /* 0x000fc80000010023 */
[----:B------:R-:W-:-:S04]  /*0fe0*/  FFMA.FTZ R35, R24, R35, 0.19988867640495300293 ;  /* 0x3e4caf9e18237423 */ /* 0x000fc80000010023 */
[----:B------:R-:W-:-:S04]  /*0ff0*/  FFMA.FTZ R35, R24, R35, -0.25000196695327758789 ;  /* 0xbe80004218237423 */ /* 0x000fc80000010023 */
[----:B------:R-:W-:-:S04]  /*1000*/  FFMA.FTZ R35, R24, R35, 0.33333510160446166992 ;  /* 0x3eaaaae618237423 */ /* 0x000fc80000010023 */
[----:B------:R-:W-:-:S04]  /*1010*/  FFMA.FTZ R35, R24, R35, -0.5 ;  /* 0xbf00000018237423 */ /* 0x000fc80000010023 */
[----:B------:R-:W-:-:S04]  /*1020*/  FMUL R35, R24, R35 ;  /* 0x0000002318237220 */ /* 0x000fc80000400000 */
[----:B------:R-:W-:Y:S01]  /*1030*/  FFMA.FTZ R30, R24, R35, R24 ;  /* 0x00000023181e7223 */ /* 0x000fe20000010018 */
[----:B------:R-:W-:Y:S01]  /*1040*/  FFMA.FTZ R24, R36, 0.69314718246459960938, R31 ;  /* 0x3f31721824187823 */ /* 0x000fe2000001001f */
[----:B------:R-:W-:Y:S02]  /*1050*/  FADD.FTZ.RZ R31, R26, 1 ;  /* 0x3f8000001a1f7421 */ /* 0x000fe4000001c000 */
[----:B------:R-:W-:-:S03]  /*1060*/  FFMA.FTZ R19, R19, 0.69314718246459960938, R30 ;  /* 0x3f31721813137823 */ /* 0x000fc6000001001e */
[----:B------:R-:W-:-:S04]  /*1070*/  IADD3 R31, R31, -0x3f400000, RZ ;  /* 0xc0c000001f1f7810 */ /* 0x000fc80007ffe0ff */
[----:B------:R-:W-:Y:S01]  /*1080*/  LOP3.LUT R31, R31, 0xff800000, RZ, 0xc0, !PT ;  /* 0xff8000001f1f7812 */ /* 0x000fe200078ec0ff */
[----:B------:R-:W-:Y:S06]  /*1090*/  @!P0 BRA `(.L_x_3) ;  /* 0x0000000000148947 */ /* 0x000fec0003800000 */
[----:B------:R-:W-:-:S13]  /*10a0*/  ISETP.GE.AND P0, PT, R28, -0x407fffff, PT ;  /* 0xbf8000011c00780c */ /* 0x000fda0003f06270 */
[----:B------:R-:W-:-:S05]  /*10b0*/  @P0 MOV R35, 0x7f800000 ;  /* 0x7f80000000230802 */ /* 0x000fca0000000f00 */
[C---:B------:R-:W-:Y:S01]  /*10c0*/  @P0 FFMA.FTZ R29, R28.reuse, R35, +INF ;  /* 0x7f8000001c1d0423 */ /* 0x040fe20000010023 */
[----:B------:R-:W-:-:S04]  /*10d0*/  FSETP.NEU.AND P0, PT, R28, RZ, PT ;  /* 0x000000ff1c00720b */ /* 0x000fc80003f0d000 */
[----:B------:R-:W-:-:S09]  /*10e0*/  FSEL R29, R29, -RZ, P0 ;  /* 0x800000ff1d1d7208 */ /* 0x000fd20000000000 */
.L_x_3:
[----:B------:R-:W-:Y:S05]  /*10f0*/  BSYNC B0 ;  /* 0x0000000000007941 */ /* 0x000fea0003800000 */
.L_x_2:
[----:B------:R-:W-:Y:S01]  /*1100*/  IADD3 R35, -R31, 0x40800000, RZ ;  /* 0x408000001f237810 */ /* 0x000fe20007ffe1ff */
[----:B------:R-:W-:Y:S01]  /*1110*/  FMUL R34, R2, 1.4426950216293334961 ;  /* 0x3fb8aa3b02227820 */ /* 0x000fe20000400000 */
[----:B------:R-:W-:Y:S01]  /*1120*/  IADD3 R30, R26, -R31, RZ ;  /* 0x8000001f1a1e7210 */ /* 0x000fe20007ffe0ff */
[----:B------:R-:W-:Y:S01]  /*1130*/  BSSY B0, `(.L_x_4) ;  /* 0x0000038000007945 */ /* 0x000fe20003800000 */
[----:B------:R-:W-:Y:S01]  /*1140*/  ISETP.GE.U32.AND P6, PT, R20, 0x7f800000, PT ;  /* 0x7f8000001400780c */ /* 0x000fe20003fc6070 */
[----:B------:R-:W-:Y:S01]  /*1150*/  FFMA.FTZ R35, R35, R18, -1 ;  /* 0xbf80000023237423 */ /* 0x000fe20000010012 */
[----:B------:R-:W-:Y:S02]  /*1160*/  FSETP.GEU.AND P0, PT, R34, -126, PT ;  /* 0xc2fc00002200780b */ /* 0x000fe40003f0e000 */
[----:B------:R-:W-:Y:S01]  /*1170*/  I2FP.F32.S32 R31, R31 ;  /* 0x0000001f001f7245 */ /* 0x000fe20000201400 */
[----:B------:R-:W-:Y:S01]  /*1180*/  FADD R30, R30, R35 ;  /* 0x000000231e1e7221 */ /* 0x000fe20000000000 */
[----:B------:R-:W-:-:S02]  /*1190*/  I2FP.F32.S32 R25, R25 ;  /* 0x0000001900197245 */ /* 0x000fc40000201400 */
[----:B------:R-:W-:Y:S01]  /*11a0*/  ISETP.GE.U32.AND P1, PT, R21, 0x7f800000, PT ;  /* 0x7f8000001500780c */ /* 0x000fe20003f26070 */
[C---:B------:R-:W-:Y:S01]  /*11b0*/  FFMA.FTZ R35, R30.reuse, -R3, 0.10546888411045074463 ;  /* 0x3dd800121e237423 */ /* 0x040fe20000010803 */
[----:B------:R-:W-:Y:S01]  /*11c0*/  FMUL R31, R31, 1.1920928955078125e-07 ;  /* 0x340000001f1f7820 */ /* 0x000fe20000400000 */
[----:B------:R-:W-:Y:S01]  /*11d0*/  FMUL R25, R25, 1.1920928955078125e-07 ;  /* 0x3400000019197820 */ /* 0x000fe20000400000 */
[----:B------:R-:W-:Y:S01]  /*11e0*/  ISETP.GE.U32.AND P2, PT, R23, 0x7f800000, PT ;  /* 0x7f8000001700780c */ /* 0x000fe20003f46070 */
[----:B------:R-:W-:Y:S01]  /*11f0*/  FFMA.FTZ R35, R30, R35, -0.13229703903198242188 ;  /* 0xbe0778e01e237423 */ /* 0x000fe20000010023 */
[----:B------:R-:W-:Y:S01]  /*1200*/  ISETP.GE.U32.AND P3, PT, R0, 0x7f800000, PT ;  /* 0x7f8000000000780c */ /* 0x000fe20003f66070 */
[----:B------:R-:W-:Y:S01]  /*1210*/  @!P0 FMUL R34, R34, 0.5 ;  /* 0x3f00000022228820 */ /* 0x000fe20000400000 */
[----:B------:R-:W-:Y:S01]  /*1220*/  ISETP.GE.U32.AND P4, PT, R26, 0x7f800000, PT ;  /* 0x7f8000001a00780c */ /* 0x000fe20003f86070 */
[C---:B------:R-:W-:Y:S01]  /*1230*/  FFMA.FTZ R35, R30.reuse, R35, 0.14491446316242218018 ;  /* 0x3e1464751e237423 */ /* 0x040fe20000010023 */
[----:B------:R-:W-:Y:S01]  /*1240*/  FFMA.FTZ R22, R25, 0.69314718246459960938, R22 ;  /* 0x3f31721819167823 */ /* 0x000fe20000010016 */
[----:B------:R-:W0:Y:S02]  /*1250*/  MUFU.EX2 R28, R34 ;  /* 0x00000022001c7308 */ /* 0x000e240000000800 */
[----:B------:R-:W-:-:S04]  /*1260*/  FFMA.FTZ R35, R30, R35, -0.16641564667224884033 ;  /* 0xbe2a68dd1e237423 */ /* 0x000fc80000010023 */
[----:B------:R-:W-:-:S04]  /*1270*/  FFMA.FTZ R35, R30, R35, 0.19988867640495300293 ;  /* 0x3e4caf9e1e237423 */ /* 0x000fc80000010023 */
[----:B------:R-:W-:-:S04]  /*1280*/  FFMA.FTZ R35, R30, R35, -0.25000196695327758789 ;  /* 0xbe8000421e237423 */ /* 0x000fc80000010023 */
[----:B------:R-:W-:Y:S01]  /*1290*/  FFMA.FTZ R35, R30, R35, 0.33333510160446166992 ;  /* 0x3eaaaae61e237423 */ /* 0x000fe20000010023 */
[----:B0-----:R-:W-:Y:S01]  /*12a0*/  @!P0 FMUL R28, R28, R28 ;  /* 0x0000001c1c1c8220 */ /* 0x001fe20000400000 */
[----:B------:R-:W-:Y:S02]  /*12b0*/  FSETP.GT.AND P0, PT, R33, 20, PT ;  /* 0x41a000002100780b */ /* 0x000fe40003f04000 */
[----:B------:R-:W-:Y:S02]  /*12c0*/  FFMA.FTZ R35, R30, R35, -0.5 ;  /* 0xbf0000001e237423 */ /* 0x000fe40000010023 */
[----:B------:R-:W-:Y:S02]  /*12d0*/  ISETP.GE.U32.AND P5, PT, R28, 0x7f800000, PT ;  /* 0x7f8000001c00780c */ /* 0x000fe40003fa6070 */
[----:B------:R-:W-:-:S04]  /*12e0*/  FMUL R35, R30, R35 ;  /* 0x000000231e237220 */ /* 0x000fc80000400000 */
[----:B------:R-:W-:Y:S01]  /*12f0*/  FFMA.FTZ R30, R30, R35, R30 ;  /* 0x000000231e1e7223 */ /* 0x000fe2000001001e */
[----:B------:R-:W-:-:S05]  /*1300*/  FADD.FTZ.RZ R35, R28, 1 ;  /* 0x3f8000001c237421 */ /* 0x000fca000001c000 */
[----:B------:R-:W-:-:S04]  /*1310*/  IADD3 R35, R35, -0x3f400000, RZ ;  /* 0xc0c0000023237810 */ /* 0x000fc80007ffe0ff */
[----:B------:R-:W-:-:S04]  /*1320*/  LOP3.LUT R35, R35, 0xff800000, RZ, 0xc0, !PT ;  /* 0xff80000023237812 */ /* 0x000fc800078ec0ff */
[----:B------:R-:W-:-:S05]  /*1330*/  IADD3 R36, -R35, 0x40800000, RZ ;  /* 0x4080000023247810 */ /* 0x000fca0007ffe1ff */
[----:B------:R-:W-:Y:S01]  /*1340*/  FFMA.FTZ R36, R36, R18, -1 ;  /* 0xbf80000024247423 */ /* 0x000fe20000010012 */
[----:B------:R-:W-:Y:S02]  /*1350*/  IADD3 R18, R28, -R35, RZ ;  /* 0x800000231c127210 */ /* 0x000fe40007ffe0ff */
[----:B------:R-:W-:-:S03]  /*1360*/  I2FP.F32.S32 R35, R35 ;  /* 0x0000002300237245 */ /* 0x000fc60000201400 */
[----:B------:R-:W-:-:S04]  /*1370*/  FADD R18, R18, R36 ;  /* 0x0000002412127221 */ /* 0x000fc80000000000 */
[----:B------:R-:W-:-:S04]  /*1380*/  FFMA.FTZ R3, R18, -R3, 0.10546888411045074463 ;  /* 0x3dd8001212037423 */ /* 0x000fc80000010803 */
[----:B------:R-:W-:-:S04]  /*1390*/  FFMA.FTZ R3, R18, R3, -0.13229703903198242188 ;  /* 0xbe0778e012037423 */ /* 0x000fc80000010003 */
[----:B------:R-:W-:-:S04]  /*13a0*/  FFMA.FTZ R3, R18, R3, 0.14491446316242218018 ;  /* 0x3e14647512037423 */ /* 0x000fc80000010003 */
        /* <DEDUP_REMOVED lines=8> */
[----:B------:R-:W-:-:S04]  /*1430*/  FMUL R30, R35, 1.1920928955078125e-07 ;  /* 0x34000000231e7820 */ /* 0x000fc80000400000 */
[----:B------:R-:W-:Y:S01]  /*1440*/  FFMA.FTZ R3, R30, 0.69314718246459960938, R3 ;  /* 0x3f3172181e037823 */ /* 0x000fe20000010003 */
[----:B------:R-:W-:Y:S06]  /*1450*/  @!P6 BRA `(.L_x_5) ;  /* 0x000000000014e947 */ /* 0x000fec0003800000 */
[----:B------:R-:W-:-:S13]  /*1460*/  ISETP.GE.AND P6, PT, R20, -0x407fffff, PT ;  /* 0xbf8000011400780c */ /* 0x000fda0003fc6270 */
[----:B------:R-:W-:-:S05]  /*1470*/  @P6 MOV R25, 0x7f800000 ;  /* 0x7f80000000196802 */ /* 0x000fca0000000f00 */
[C---:B------:R-:W-:Y:S01]  /*1480*/  @P6 FFMA.FTZ R22, R20.reuse, R25, +INF ;  /* 0x7f80000014166423 */ /* 0x040fe20000010019 */
[----:B------:R-:W-:-:S04]  /*1490*/  FSETP.NEU.AND P6, PT, R20, RZ, PT ;  /* 0x000000ff1400720b */ /* 0x000fc80003fcd000 */
[----:B------:R-:W-:-:S09]  /*14a0*/  FSEL R22, R22, -RZ, P6 ;  /* 0x800000ff16167208 */ /* 0x000fd20003000000 */
.L_x_5:
[----:B------:R-:W-:Y:S05]  /*14b0*/  BSYNC B0 ;  /* 0x0000000000007941 */ /* 0x000fea0003800000 */
.L_x_4:
[----:B------:R-:W-:Y:S04]  /*14c0*/  BSSY B0, `(.L_x_6) ;  /* 0x0000007000007945 */ /* 0x000fe80003800000 */
[----:B------:R-:W-:Y:S05]  /*14d0*/  @!P1 BRA `(.L_x_7) ;  /* 0x0000000000149947 */ /* 0x000fea0003800000 */
[C---:B------:R-:W-:Y:S02]  /*14e0*/  ISETP.GE.AND P1, PT, R21.reuse, -0x407fffff, PT ;  /* 0xbf8000011500780c */ /* 0x040fe40003f26270 */
[----:B------:R-:W-:-:S11]  /*14f0*/  FSETP.NEU.AND P6, PT, R21, RZ, PT ;  /* 0x000000ff1500720b */ /* 0x000fd60003fcd000 */
[----:B------:R-:W-:-:S05]  /*1500*/  @P1 MOV R20, 0x7f800000 ;  /* 0x7f80000000141802 */ /* 0x000fca0000000f00 */
[----:B------:R-:W-:-:S05]  /*1510*/  @P1 FFMA.FTZ R27, R21, R20, +INF ;  /* 0x7f800000151b1423 */ /* 0x000fca0000010014 */
[----:B------:R-:W-:-:S07]  /*1520*/  FSEL R27, R27, -RZ, P6 ;  /* 0x800000ff1b1b7208 */ /* 0x000fce0003000000 */
.L_x_7:
[----:B------:R-:W-:Y:S05]  /*1530*/  BSYNC B0 ;  /* 0x0000000000007941 */ /* 0x000fea0003800000 */
.L_x_6:
[----:B------:R-:W-:Y:S04]  /*1540*/  BSSY B0, `(.L_x_8) ;  /* 0x0000007000007945 */ /* 0x000fe80003800000 */
[----:B------:R-:W-:Y:S05]  /*1550*/  @!P2 BRA `(.L_x_9) ;  /* 0x000000000014a947 */ /* 0x000fea0003800000 */
[C---:B------:R-:W-:Y:S02]  /*1560*/  ISETP.GE.AND P1, PT, R23.reuse, -0x407fffff, PT ;  /* 0xbf8000011700780c */ /* 0x040fe40003f26270 */
[----:B------:R-:W-:-:S11]  /*1570*/  FSETP.NEU.AND P2, PT, R23, RZ, PT ;  /* 0x000000ff1700720b */ /* 0x000fd60003f4d000 */
[----:B------:R-:W-:-:S05]  /*1580*/  @P1 MOV R20, 0x7f800000 ;  /* 0x7f80000000141802 */ /* 0x000fca0000000f00 */
[----:B------:R-:W-:-:S05]  /*1590*/  @P1 FFMA.FTZ R24, R23, R20, +INF ;  /* 0x7f80000017181423 */ /* 0x000fca0000010014 */
[----:B------:R-:W-:-:S07]  /*15a0*/  FSEL R24, R24, -RZ, P2 ;  /* 0x800000ff18187208 */ /* 0x000fce0001000000 */
.L_x_9:
[----:B------:R-:W-:Y:S05]  /*15b0*/  BSYNC B0 ;  /* 0x0000000000007941 */ /* 0x000fea0003800000 */
.L_x_8:
[----:B------:R-:W-:Y:S04]  /*15c0*/  BSSY B0, `(.L_x_10) ;  /* 0x0000007000007945 */ /* 0x000fe80003800000 */
[----:B------:R-:W-:Y:S05]  /*15d0*/  @!P3 BRA `(.L_x_11) ;  /* 0x000000000014b947 */ /* 0x000fea0003800000 */
[C---:B------:R-:W-:Y:S02]  /*15e0*/  ISETP.GE.AND P1, PT, R0.reuse, -0x407fffff, PT ;  /* 0xbf8000010000780c */ /* 0x040fe40003f26270 */
[----:B------:R-:W-:-:S11]  /*15f0*/  FSETP.NEU.AND P2, PT, R0, RZ, PT ;  /* 0x000000ff0000720b */ /* 0x000fd60003f4d000 */
[----:B------:R-:W-:-:S05]  /*1600*/  @P1 MOV R21, 0x7f800000 ;  /* 0x7f80000000151802 */ /* 0x000fca0000000f00 */
[----:B------:R-:W-:-:S05]  /*1610*/  @P1 FFMA.FTZ R19, R0, R21, +INF ;  /* 0x7f80000000131423 */ /* 0x000fca0000010015 */
[----:B------:R-:W-:-:S07]  /*1620*/  FSEL R19, R19, -RZ, P2 ;  /* 0x800000ff13137208 */ /* 0x000fce0001000000 */
.L_x_11:
[----:B------:R-:W-:Y:S05]  /*1630*/  BSYNC B0 ;  /* 0x0000000000007941 */ /* 0x000fea0003800000 */
.L_x_10:
[----:B------:R-:W-:Y:S04]  /*1640*/  BSSY B0, `(.L_x_12) ;  /* 0x0000007000007945 */ /* 0x000fe80003800000 */
[----:B------:R-:W-:Y:S05]  /*1650*/  @!P4 BRA `(.L_x_13) ;  /* 0x000000000014c947 */ /* 0x000fea0003800000 */
[C---:B------:R-:W-:Y:S02]  /*1660*/  ISETP.GE.AND P1, PT, R26.reuse, -0x407fffff, PT ;  /* 0xbf8000011a00780c */ /* 0x040fe40003f26270 */
[----:B------:R-:W-:-:S11]  /*1670*/  FSETP.NEU.AND P2, PT, R26, RZ, PT ;  /* 0x000000ff1a00720b */ /* 0x000fd60003f4d000 */
[----:B------:R-:W-:-:S05]  /*1680*/  @P1 MOV R21, 0x7f800000 ;  /* 0x7f80000000151802 */ /* 0x000fca0000000f00 */
[----:B------:R-:W-:-:S05]  /*1690*/  @P1 FFMA.FTZ R18, R26, R21, +INF ;  /* 0x7f8000001a121423 */ /* 0x000fca0000010015 */
[----:B------:R-:W-:-:S07]  /*16a0*/  FSEL R18, R18, -RZ, P2 ;  /* 0x800000ff12127208 */ /* 0x000fce0001000000 */
.L_x_13:
[----:B------:R-:W-:Y:S05]  /*16b0*/  BSYNC B0 ;  /* 0x0000000000007941 */ /* 0x000fea0003800000 */
.L_x_12:
[----:B------:R-:W-:Y:S04]  /*16c0*/  BSSY B0, `(.L_x_14) ;  /* 0x0000007000007945 */ /* 0x000fe80003800000 */
[----:B------:R-:W-:Y:S05]  /*16d0*/  @!P5 BRA `(.L_x_15) ;  /* 0x000000000014d947 */ /* 0x000fea0003800000 */
[C---:B------:R-:W-:Y:S02]  /*16e0*/  ISETP.GE.AND P1, PT, R28.reuse, -0x407fffff, PT ;  /* 0xbf8000011c00780c */ /* 0x040fe40003f26270 */
[----:B------:R-:W-:-:S11]  /*16f0*/  FSETP.NEU.AND P2, PT, R28, RZ, PT ;  /* 0x000000ff1c00720b */ /* 0x000fd60003f4d000 */
[----:B------:R-:W-:-:S05]  /*1700*/  @P1 MOV R21, 0x7f800000 ;  /* 0x7f80000000151802 */ /* 0x000fca0000000f00 */
[----:B------:R-:W-:-:S05]  /*1710*/  @P1 FFMA.FTZ R3, R28, R21, +INF ;  /* 0x7f8000001c031423 */ /* 0x000fca0000010015 */
[----:B------:R-:W-:-:S07]  /*1720*/  FSEL R3, R3, -RZ, P2 ;  /* 0x800000ff03037208 */ /* 0x000fce0001000000 */
.L_x_15:
[----:B------:R-:W-:Y:S05]  /*1730*/  BSYNC B0 ;  /* 0x0000000000007941 */ /* 0x000fea0003800000 */
.L_x_14:
[----:B------:R-:W-:Y:S01]  /*1740*/  FSEL R21, R33, R37, P0 ;  /* 0x0000002521157208 */ /* 0x000fe20000000000 */
[----:B------:R-:W-:Y:S01]  /*1750*/  BSSY B0, `(.L_x_16) ;  /* 0x0000018000007945 */ /* 0x000fe20003800000 */
[C---:B------:R-:W-:Y:S02]  /*1760*/  FSETP.GT.AND P1, PT, R16.reuse, 20, PT ;  /* 0x41a000001000780b */ /* 0x040fe40003f24000 */
[----:B------:R-:W-:Y:S01]  /*1770*/  FSETP.GT.AND P0, PT, R17, 20, PT ;  /* 0x41a000001100780b */ /* 0x000fe20003f04000 */
[----:B------:R-:W-:Y:S01]  /*1780*/  FADD.FTZ R28, |R21|, -RZ ;  /* 0x800000ff151c7221 */ /* 0x000fe20000010200 */
[----:B------:R-:W-:-:S04]  /*1790*/  FSEL R20, R16, R29, P1 ;  /* 0x0000001d10147208 */ /* 0x000fc80000800000 */
[----:B------:R-:W-:-:S13]  /*17a0*/  FSETP.GE.AND P2, PT, R28, 0.60000002384185791016, PT ;  /* 0x3f19999a1c00780b */ /* 0x000fda0003f46000 */
[----:B------:R-:W-:Y:S05]  /*17b0*/  @!P2 BRA `(.L_x_17) ;  /* 0x000000000028a947 */ /* 0x000fea0003800000 */
[C---:B------:R-:W-:Y:S01]  /*17c0*/  FMUL R0, R28.reuse, 2.8853900432586669922 ;  /* 0x4038aa3b1c007820 */ /* 0x040fe20000400000 */
[----:B------:R-:W-:Y:S01]  /*17d0*/  HFMA2.MMA R26, -RZ, RZ, 1.875, 0 ;  /* 0x3f800000ff1a7435 */ /* 0x000fe200000001ff */
[----:B------:R-:W-:-:S04]  /*17e0*/  FSETP.GE.AND P1, PT, R28, 9.010913848876953125, PT ;  /* 0x41102cb41c00780b */ /* 0x000fc80003f26000 */
[----:B------:R-:W0:Y:S02]  /*17f0*/  MUFU.EX2 R0, R0 ;  /* 0x0000000000007308 */ /* 0x000e240000000800 */
[----:B0-----:R-:W-:-:S06]  /*1800*/  FADD R23, R0, 1 ;  /* 0x3f80000000177421 */ /* 0x001fcc0000000000 */
[----:B------:R-:W0:Y:S02]  /*1810*/  MUFU.RCP R23, R23 ;  /* 0x0000001700177308 */ /* 0x000e240000001000 */
[----:B0-----:R-:W-:-:S05]  /*1820*/  FFMA.FTZ R25, R23, -2, R26 ;  /* 0xc000000017197823 */ /* 0x001fca000001001a */
[----:B------:R-:W-:-:S04]  /*1830*/  FSEL R26, R25, 1, !P1 ;  /* 0x3f800000191a7808 */ /* 0x000fc80004800000 */
[----:B------:R-:W-:Y:S01]  /*1840*/  LOP3.LUT R21, R26, 0x80000000, R21, 0xf8, !PT ;  /* 0x800000001a157812 */ /* 0x000fe200078ef815 */
[----:B------:R-:W-:Y:S06]  /*1850*/  BRA `(.L_x_18) ;  /* 0x00000000001c7947 */ /* 0x000fec0003800000 */
.L_x_17:
[----:B------:R-:W-:Y:S01]  /*1860*/  MOV R0, 0x3c80f082 ;  /* 0x3c80f08200007802 */ /* 0x000fe20000000f00 */
[----:B------:R-:W-:-:S04]  /*1870*/  FMUL R23, R21, R21 ;  /* 0x0000001515177220 */ /* 0x000fc80000400000 */
[----:B------:R-:W-:-:S04]  /*1880*/  FFMA.FTZ R0, R23, R0, -0.052303962409496307373 ;  /* 0xbd563cae17007423 */ /* 0x000fc80000010000 */
[----:B------:R-:W-:-:S04]  /*1890*/  FFMA.FTZ R0, R23, R0, 0.1331529766321182251 ;  /* 0x3e08594117007423 */ /* 0x000fc80000010000 */
[----:B------:R-:W-:-:S04]  /*18a0*/  FFMA.FTZ R0, R23, R0, -0.33332768082618713379 ;  /* 0xbeaaa9ed17007423 */ /* 0x000fc80000010000 */
[----:B------:R-:W-:-:S04]  /*18b0*/  FFMA.FTZ R0, R23, R0, RZ ;  /* 0x0000000017007223 */ /* 0x000fc800000100ff */
[----:B------:R-:W-:-:S07]  /*18c0*/  FFMA.FTZ R21, R21, R0, R21 ;  /* 0x0000000015157223 */ /* 0x000fce0000010015 */
.L_x_18:
[----:B------:R-:W-:Y:S05]  /*18d0*/  BSYNC B0 ;  /* 0x0000000000007941 */ /* 0x000fea0003800000 */
.L_x_16:
[----:B------:R-:W-:Y:S01]  /*18e0*/  FADD.FTZ R28, |R20|, -RZ ;  /* 0x800000ff141c7221 */ /* 0x000fe20000010200 */
[----:B------:R-:W-:Y:S01]  /*18f0*/  BSSY B0, `(.L_x_19) ;  /* 0x0000016000007945 */ /* 0x000fe20003800000 */
[----:B------:R-:W-:Y:S02]  /*1900*/  FSETP.GT.AND P1, PT, R12, 20, PT ;  /* 0x41a000000c00780b */ /* 0x000fe40003f24000 */
[----:B------:R-:W-:Y:S02]  /*1910*/  FSEL R22, R17, R22, P0 ;  /* 0x0000001611167208 */ /* 0x000fe40000000000 */
        /* <DEDUP_REMOVED lines=12> */
.L_x_20:
[----:B------:R-:W-:Y:S01]  /*19e0*/  MOV R0, 0x3c80f082 ;  /* 0x3c80f08200007802 */ /* 0x000fe20000000f00 */
[----:B------:R-:W-:-:S04]  /*19f0*/  FMUL R23, R20, R20 ;  /* 0x0000001414177220 */ /* 0x000fc80000400000 */
[----:B------:R-:W-:-:S04]  /*1a00*/  FFMA.FTZ R0, R23, R0, -0.052303962409496307373 ;  /* 0xbd563cae17007423 */ /* 0x000fc80000010000 */
[----:B------:R-:W-:-:S04]  /*1a10*/  FFMA.FTZ R0, R23, R0, 0.1331529766321182251 ;  /* 0x3e08594117007423 */ /* 0x000fc80000010000 */
[----:B------:R-:W-:-:S04]  /*1a20*/  FFMA.FTZ R0, R23, R0, -0.33332768082618713379 ;  /* 0xbeaaa9ed17007423 */ /* 0x000fc80000010000 */
[----:B------:R-:W-:-:S04]  /*1a30*/  FFMA.FTZ R23, R23, R0, RZ ;  /* 0x0000000017177223 */ /* 0x000fc800000100ff */
[----:B------:R-:W-:-:S07]  /*1a40*/  FFMA.FTZ R20, R20, R23, R20 ;  /* 0x0000001714147223 */ /* 0x000fce0000010014 */
.L_x_21:
[----:B------:R-:W-:Y:S05]  /*1a50*/  BSYNC B0 ;  /* 0x0000000000007941 */ /* 0x000fea0003800000 */
.L_x_19:
        /* <DEDUP_REMOVED lines=16> */
.L_x_23:
[----:B------:R-:W-:Y:S01]  /*1b60*/  MOV R0, 0x3c80f082 ;  /* 0x3c80f08200007802 */ /* 0x000fe20000000f00 */
[----:B------:R-:W-:-:S04]  /*1b70*/  FMUL R25, R22, R22 ;  /* 0x0000001616197220 */ /* 0x000fc80000400000 */
[----:B------:R-:W-:-:S04]  /*1b80*/  FFMA.FTZ R0, R25, R0, -0.052303962409496307373 ;  /* 0xbd563cae19007423 */ /* 0x000fc80000010000 */
[----:B------:R-:W-:-:S04]  /*1b90*/  FFMA.FTZ R0, R25, R0, 0.1331529766321182251 ;  /* 0x3e08594119007423 */ /* 0x000fc80000010000 */
[----:B------:R-:W-:-:S04]  /*1ba0*/  FFMA.FTZ R0, R25, R0, -0.33332768082618713379 ;  /* 0xbeaaa9ed19007423 */ /* 0x000fc80000010000 */
[----:B------:R-:W-:-:S04]  /*1bb0*/  FFMA.FTZ R25, R25, R0, RZ ;  /* 0x0000000019197223 */ /* 0x000fc800000100ff */
[----:B------:R-:W-:-:S07]  /*1bc0*/  FFMA.FTZ R22, R22, R25, R22 ;  /* 0x0000001916167223 */ /* 0x000fce0000010016 */
.L_x_24:
[----:B------:R-:W-:Y:S05]  /*1bd0*/  BSYNC B0 ;  /* 0x0000000000007941 */ /* 0x000fea0003800000 */
.L_x_22:
        /* <DEDUP_REMOVED lines=16> */
.L_x_26:
[----:B------:R-:W-:Y:S01]  /*1ce0*/  MOV R0, 0x3c80f082 ;  /* 0x3c80f08200007802 */ /* 0x000fe20000000f00 */
[----:B------:R-:W-:-:S04]  /*1cf0*/  FMUL R25, R23, R23 ;  /* 0x0000001717197220 */ /* 0x000fc80000400000 */
[----:B------:R-:W-:-:S04]  /*1d00*/  FFMA.FTZ R0, R25, R0, -0.052303962409496307373 ;  /* 0xbd563cae19007423 */ /* 0x000fc80000010000 */
[----:B------:R-:W-:-:S04]  /*1d10*/  FFMA.FTZ R0, R25, R0, 0.1331529766321182251 ;  /* 0x3e08594119007423 */ /* 0x000fc80000010000 */
[----:B------:R-:W-:-:S04]  /*1d20*/  FFMA.FTZ R0, R25, R0, -0.33332768082618713379 ;  /* 0xbeaaa9ed19007423 */ /* 0x000fc80000010000 */
[----:B------:R-:W-:-:S04]  /*1d30*/  FFMA.FTZ R0, R25, R0, RZ ;  /* 0x0000000019007223 */ /* 0x000fc800000100ff */
[----:B------:R-:W-:-:S07]  /*1d40*/  FFMA.FTZ R23, R23, R0, R23 ;  /* 0x0000000017177223 */ /* 0x000fce0000010017 */
.L_x_27:
[----:B------:R-:W-:Y:S05]  /*1d50*/  BSYNC B0 ;  /* 0x0000000000007941 */ /* 0x000fea0003800000 */
.L_x_25:
        /* <DEDUP_REMOVED lines=16> */
.L_x_29:
[----:B------:R-:W-:Y:S01]  /*1e60*/  MOV R0, 0x3c80f082 ;  /* 0x3c80f08200007802 */ /* 0x000fe20000000f00 */
[----:B------:R-:W-:-:S04]  /*1e70*/  FMUL R25, R24, R24 ;  /* 0x0000001818197220 */ /* 0x000fc80000400000 */
[----:B------:R-:W-:-:S04]  /*1e80*/  FFMA.FTZ R0, R25, R0, -0.052303962409496307373 ;  /* 0xbd563cae19007423 */ /* 0x000fc80000010000 */
[----:B------:R-:W-:-:S04]  /*1e90*/  FFMA.FTZ R0, R25, R0, 0.1331529766321182251 ;  /* 0x3e08594119007423 */ /* 0x000fc80000010000 */
[----:B------:R-:W-:-:S04]  /*1ea0*/  FFMA.FTZ R0, R25, R0, -0.33332768082618713379 ;  /* 0xbeaaa9ed19007423 */ /* 0x000fc80000010000 */
[----:B------:R-:W-:-:S04]  /*1eb0*/  FFMA.FTZ R25, R25, R0, RZ ;  /* 0x0000000019197223 */ /* 0x000fc800000100ff */
[----:B------:R-:W-:-:S07]  /*1ec0*/  FFMA.FTZ R24, R24, R25, R24 ;  /* 0x0000001918187223 */ /* 0x000fce0000010018 */
.L_x_30:
[----:B------:R-:W-:Y:S05]  /*1ed0*/  BSYNC B0 ;  /* 0x0000000000007941 */ /* 0x000fea0003800000 */
.L_x_28:
        /* <DEDUP_REMOVED lines=16> */
.L_x_32:
[----:B------:R-:W-:Y:S01]  /*1fe0*/  MOV R0, 0x3c80f082 ;  /* 0x3c80f08200007802 */ /* 0x000fe20000000f00 */
[----:B------:R-:W-:-:S04]  /*1ff0*/  FMUL R25, R19, R19 ;  /* 0x0000001313197220 */ /* 0x000fc80000400000 */
[----:B------:R-:W-:-:S04]  /*2000*/  FFMA.FTZ R0, R25, R0, -0.052303962409496307373 ;  /* 0xbd563cae19007423 */ /* 0x000fc80000010000 */
[----:B------:R-:W-:-:S04]  /*2010*/  FFMA.FTZ R0, R25, R0, 0.1331529766321182251 ;  /* 0x3e08594119007423 */ /* 0x000fc80000010000 */
[----:B------:R-:W-:-:S04]  /*2020*/  FFMA.FTZ R0, R25, R0, -0.33332768082618713379 ;  /* 0xbeaaa9ed19007423 */ /* 0x000fc80000010000 */
[----:B------:R-:W-:-:S04]  /*2030*/  FFMA.FTZ R0, R25, R0, RZ ;  /* 0x0000000019007223 */ /* 0x000fc800000100ff */
[----:B------:R-:W-:-:S07]  /*2040*/  FFMA.FTZ R25, R19, R0, R19 ;  /* 0x0000000013197223 */ /* 0x000fce0000010013 */
.L_x_33:
[----:B------:R-:W-:Y:S05]  /*2050*/  BSYNC B0 ;  /* 0x0000000000007941 */ /* 0x000fea0003800000 */
.L_x_31:
[----:B------:R-:W-:Y:S01]  /*2060*/  FADD.FTZ R27, |R18|, -RZ ;  /* 0x800000ff121b7221 */ /* 0x000fe20000010200 */
[----:B------:R-:W-:Y:S01]  /*2070*/  BSSY B0, `(.L_x_34) ;  /* 0x0000015000007945 */ /* 0x000fe20003800000 */
[----:B------:R-:W-:-:S03]  /*2080*/  FSEL R3, R2, R3, P1 ;  /* 0x0000000302037208 */ /* 0x000fc60000800000 */
        /* <DEDUP_REMOVED lines=12> */
.L_x_35:
[----:B------:R-:W-:Y:S01]  /*2150*/  MOV R0, 0x3c80f082 ;  /* 0x3c80f08200007802 */ /* 0x000fe20000000f00 */
[----:B------:R-:W-:-:S04]  /*2160*/  FMUL R19, R18, R18 ;  /* 0x0000001212137220 */ /* 0x000fc80000400000 */
[----:B------:R-:W-:-:S04]  /*2170*/  FFMA.FTZ R0, R19, R0, -0.052303962409496307373 ;  /* 0xbd563cae13007423 */ /* 0x000fc80000010000 */
[----:B------:R-:W-:-:S04]  /*2180*/  FFMA.FTZ R0, R19, R0, 0.1331529766321182251 ;  /* 0x3e08594113007423 */ /* 0x000fc80000010000 */
[----:B------:R-:W-:-:S04]  /*2190*/  FFMA.FTZ R0, R19, R0, -0.33332768082618713379 ;  /* 0xbeaaa9ed13007423 */ /* 0x000fc80000010000 */
[----:B------:R-:W-:-:S04]  /*21a0*/  FFMA.FTZ R19, R19, R0, RZ ;  /* 0x0000000013137223 */ /* 0x000fc800000100ff */
[----:B------:R-:W-:-:S07]  /*21b0*/  FFMA.FTZ R26, R18, R19, R18 ;  /* 0x00000013121a7223 */ /* 0x000fce0000010012 */
.L_x_36:
[----:B------:R-:W-:Y:S05]  /*21c0*/  BSYNC B0 ;  /* 0x0000000000007941 */ /* 0x000fea0003800000 */
.L_x_34:
[----:B------:R-:W-:Y:S01]  /*21d0*/  FADD.FTZ R28, |R3|, -RZ ;  /* 0x800000ff031c7221 */ /* 0x000fe20000010200 */
[----:B------:R-:W-:Y:S01]  /*21e0*/  BSSY B0, `(.L_x_37) ;  /* 0x0000015000007945 */ /* 0x000fe20003800000 */
[----:B------:R-:W-:-:S03]  /*21f0*/  SHF.R.S32.HI R19, RZ, 0x1f, R32 ;  /* 0x0000001fff137819 */ /* 0x000fc60000011420 */
        /* <DEDUP_REMOVED lines=12> */
.L_x_38:
[----:B------:R-:W-:Y:S01]  /*22c0*/  MOV R0, 0x3c80f082 ;  /* 0x3c80f08200007802 */ /* 0x000fe20000000f00 */
[----:B------:R-:W-:-:S04]  /*22d0*/  FMUL R27, R3, R3 ;  /* 0x00000003031b7220 */ /* 0x000fc80000400000 */
[----:B------:R-:W-:-:S04]  /*22e0*/  FFMA.FTZ R0, R27, R0, -0.052303962409496307373 ;  /* 0xbd563cae1b007423 */ /* 0x000fc80000010000 */
[----:B------:R-:W-:-:S04]  /*22f0*/  FFMA.FTZ R0, R27, R0, 0.1331529766321182251 ;  /* 0x3e0859411b007423 */ /* 0x000fc80000010000 */
[----:B------:R-:W-:-:S04]  /*2300*/  FFMA.FTZ R0, R27, R0, -0.33332768082618713379 ;  /* 0xbeaaa9ed1b007423 */ /* 0x000fc80000010000 */
[----:B------:R-:W-:-:S04]  /*2310*/  FFMA.FTZ R0, R27, R0, RZ ;  /* 0x000000001b007223 */ /* 0x000fc800000100ff */
[----:B------:R-:W-:-:S07]  /*2320*/  FFMA.FTZ R3, R3, R0, R3 ;  /* 0x0000000003037223 */ /* 0x000fce0000010003 */
.L_x_39:
[----:B------:R-:W-:Y:S05]  /*2330*/  BSYNC B0 ;  /* 0x0000000000007941 */ /* 0x000fea0003800000 */
.L_x_37:
[----:B------:R-:W-:Y:S01]  /*2340*/  ULDC.64 UR6, c[0x0][0x210] ;  /* 0x0000840000067ab9 */ /* 0x000fe20000000a00 */
[----:B-----5:R-:W-:Y:S01]  /*2350*/  FFMA R4, R33, R21, R4 ;  /* 0x0000001521047223 */ /* 0x020fe20000000004 */
[----:B------:R-:W-:Y:S01]  /*2360*/  LEA R18, P0, R32, UR6, 0x2 ;  /* 0x0000000620127c11 */ /* 0x000fe2000f8010ff */
[----:B------:R-:W-:Y:S01]  /*2370*/  FFMA R5, R16, R20, R5 ;  /* 0x0000001410057223 */ /* 0x000fe20000000005 */
[----:B------:R-:W-:Y:S01]  /*2380*/  FFMA R6, R17, R22, R6 ;  /* 0x0000001611067223 */ /* 0x000fe20000000006 */
[----:B------:R-:W-:Y:S01]  /*2390*/  FFMA R7, R12, R23, R7 ;  /* 0x000000170c077223 */ /* 0x000fe20000000007 */
[----:B------:R-:W-:Y:S01]  /*23a0*/  LEA.HI.X R19, R32, UR7, R19, 0x2, P0 ;  /* 0x0000000720137c11 */ /* 0x000fe200080f1413 */
[----:B------:R-:W-:Y:S01]  /*23b0*/  FFMA R8, R13, R24, R8 ;  /* 0x000000180d087223 */ /* 0x000fe20000000008 */
[----:B------:R-:W-:Y:S01]  /*23c0*/  FFMA R9, R14, R25, R9 ;  /* 0x000000190e097223 */ /* 0x000fe20000000009 */
[----:B------:R-:W-:Y:S01]  /*23d0*/  FFMA R10, R15, R26, R10 ;  /* 0x0000001a0f0a7223 */ /* 0x000fe2000000000a */
[----:B------:R-:W-:Y:S01]  /*23e0*/  FFMA R11, R2, R3, R11 ;  /* 0x00000003020b7223 */ /* 0x000fe2000000000b */
[----:B------:R-:W-:Y:S04]  /*23f0*/  STG.E.128 desc[UR4][R18.64], R4 ;  /* 0x0000000412007986 */ /* 0x000fe8000c101d04 */
[----:B------:R-:W-:Y:S01]  /*2400*/  STG.E.128 desc[UR4][R18.64+0x800], R8 ;  /* 0x0008000812007986 */ /* 0x000fe2000c101d04 */
[----:B------:R-:W-:Y:S05]  /*2410*/  EXIT ;  /* 0x000000000000794d */ /* 0x000fea0003800000 */
.L_x_40:
[----:B------:R-:W-:-:S00]  /*2420*/  BRA `(.L_x_40) ;  /* 0xfffffffc00fc7947 */ /* 0x000fc0000383ffff */
[----:B------:R-:W-:-:S00]  /*2430*/  NOP ;  /* 0x0000000000007918 */ /* 0x000fc00000000000 */
        /* <DEDUP_REMOVED lines=12> */
.L_x_41:


//--------------------- .nv.global.init           --------------------------
	.section	.nv.global.init,"aw",@progbits
.nv.global.init:
	.type		_$_str,@object
	.size		_$_str,(_$_str_$_2 - _$_str)
_$_str:
        /*0000*/ 	.byte	0x5f, 0x5f, 0x43, 0x55, 0x44, 0x41, 0x5f, 0x46, 0x54, 0x5a, 0x00
	.type		_$_str_$_2,@object
	.size		_$_str_$_2,(.L_1 - _$_str_$_2)
_$_str_$_2:
        /*000b*/ 	.byte	0x5f, 0x5f, 0x43, 0x55, 0x44, 0x41, 0x5f, 0x50, 0x52, 0x45, 0x43, 0x5f, 0x53, 0x51, 0x52, 0x54
        /*001b*/ 	.byte	0x00
.L_1:


//--------------------- .nv.constant0.triton_poi_fused__native_batch_norm_legit_no_training_add_mul_softplus_tanh_15 --------------------------
	.section	.nv.constant0.triton_poi_fused__native_batch_norm_legit_no_training_add_mul_softplus_tanh_15,"a",@progbits
	.sectionflags	@""
	.align	4
.nv.constant0.triton_poi_fused__native_batch_norm_legit_no_training_add_mul_softplus_tanh_15:
	.zero		588
